//
// Generated by NVIDIA NVVM Compiler
//
// Compiler Build ID: CL-36424714
// Cuda compilation tools, release 13.0, V13.0.88
// Based on NVVM 20.0.0
//

.version 9.0
.target sm_100
.address_size 64

	// .globl	_Z14init_side_infoPjS_Ph
.extern .func  (.param .b32 func_retval0) vprintf
(
	.param .b64 vprintf_param_0,
	.param .b64 vprintf_param_1
)
;
.extern .func __assertfail
(
	.param .b64 __assertfail_param_0,
	.param .b64 __assertfail_param_1,
	.param .b32 __assertfail_param_2,
	.param .b64 __assertfail_param_3,
	.param .b64 __assertfail_param_4
)
;
.global .align 1 .b8 __unnamed_1[69] = {118, 111, 105, 100, 32, 105, 110, 105, 116, 95, 115, 105, 100, 101, 95, 105, 110, 102, 111, 40, 117, 110, 115, 105, 103, 110, 101, 100, 32, 105, 110, 116, 32, 42, 44, 32, 117, 110, 115, 105, 103, 110, 101, 100, 32, 105, 110, 116, 32, 42, 44, 32, 117, 110, 115, 105, 103, 110, 101, 100, 32, 99, 104, 97, 114, 32, 42, 41};
.global .align 1 .b8 $str[34] = {111, 102, 102, 115, 101, 116, 32, 42, 32, 115, 105, 122, 101, 111, 102, 40, 105, 110, 116, 41, 32, 60, 32, 67, 72, 85, 78, 75, 95, 83, 73, 90, 69};
.global .align 1 .b8 $str$1[27] = {47, 116, 109, 112, 47, 115, 97, 115, 115, 95, 99, 117, 95, 103, 114, 49, 117, 57, 97, 120, 51, 47, 107, 46, 99, 117};
.global .align 1 .b8 $str$5[6] = {102, 97, 108, 115, 101};
.global .align 1 .b8 $str$7[50] = {10, 69, 82, 82, 79, 82, 58, 32, 67, 72, 85, 78, 75, 95, 83, 73, 90, 69, 32, 37, 100, 32, 100, 111, 101, 115, 110, 39, 116, 32, 119, 111, 114, 107, 32, 119, 105, 116, 104, 32, 104, 97, 115, 104, 32, 37, 120, 10, 10};
.global .align 1 .b8 $str$10[4] = {89, 69, 83};
.global .align 1 .b8 $str$11[3] = {78, 79};
.global .align 1 .b8 $str$12[81] = {116, 111, 116, 97, 108, 95, 108, 97, 116, 101, 110, 99, 121, 58, 32, 37, 100, 44, 32, 97, 118, 101, 114, 97, 103, 101, 95, 108, 97, 116, 101, 110, 99, 121, 58, 32, 37, 100, 32, 61, 61, 62, 32, 37, 100, 32, 40, 101, 120, 112, 101, 99, 116, 101, 100, 58, 32, 37, 100, 32, 61, 61, 61, 62, 32, 65, 71, 82, 69, 69, 77, 69, 78, 84, 58, 32, 37, 115, 41, 10};

.visible .entry _Z14init_side_infoPjS_Ph(
	.param .u64 .ptr .align 1 _Z14init_side_infoPjS_Ph_param_0,
	.param .u64 .ptr .align 1 _Z14init_side_infoPjS_Ph_param_1,
	.param .u64 .ptr .align 1 _Z14init_side_infoPjS_Ph_param_2
)
{
	.local .align 8 .b8 	__local_depot0[8];
	.reg .b64 	%SP;
	.reg .b64 	%SPL;
	.reg .pred 	%p<76>;
	.reg .b32 	%r<176>;
	.reg .b64 	%rd<158>;

	mov.u64 	%SPL, __local_depot0;
	cvta.local.u64 	%SP, %SPL;
	ld.param.u64 	%rd17, [_Z14init_side_infoPjS_Ph_param_0];
	ld.param.u64 	%rd18, [_Z14init_side_infoPjS_Ph_param_1];
	ld.param.u64 	%rd19, [_Z14init_side_infoPjS_Ph_param_2];
	cvta.to.global.u64 	%rd1, %rd19;
	cvta.to.global.u64 	%rd2, %rd18;
	cvta.to.global.u64 	%rd3, %rd17;
	mov.u32 	%r1, %tid.x;
	setp.ne.s32 	%p1, %r1, 0;
	@%p1 bra 	$L__BB0_16;
	// begin inline asm
	mov.u32 %r36, %smid;

	// end inline asm
	and.b32  	%r37, %r36, 1073741568;
	setp.eq.s32 	%p3, %r37, 0;
	@%p3 bra 	$L__BB0_3;
	mov.u64 	%rd20, $str;
	cvta.global.u64 	%rd21, %rd20;
	mov.u64 	%rd22, $str$1;
	cvta.global.u64 	%rd23, %rd22;
	mov.u64 	%rd24, __unnamed_1;
	cvta.global.u64 	%rd25, %rd24;
	{ // callseq 0, 0
	.param .b64 param0;
	st.param.b64 	[param0], %rd21;
	.param .b64 param1;
	st.param.b64 	[param1], %rd23;
	.param .b32 param2;
	st.param.b32 	[param2], 255;
	.param .b64 param3;
	st.param.b64 	[param3], %rd25;
	.param .b64 param4;
	st.param.b64 	[param4], 1;
	call.uni 
	__assertfail, 
	(
	param0, 
	param1, 
	param2, 
	param3, 
	param4
	);
	} // callseq 0
$L__BB0_3:
	add.s32 	%r39, %r36, 4;
	shr.s32 	%r40, %r39, 31;
	shr.u32 	%r41, %r40, 28;
	add.s32 	%r42, %r39, %r41;
	and.b32  	%r43, %r42, 268435440;
	sub.s32 	%r44, %r39, %r43;
	mad.lo.s32 	%r38, %r44, 2000, 100;
	// begin inline asm
	nanosleep.u32 %r38;
	// end inline asm
	shl.b32 	%r45, %r36, 2;
	mul.wide.s32 	%rd28, %r45, 4;
	add.s64 	%rd29, %rd3, %rd28;
	atom.global.exch.b32 	%r46, [%rd29], 0;
	// begin inline asm
	mov.u64 	%rd26, %clock64;
	// end inline asm
	atom.global.inc.u32 	%r47, [%rd29], 99999999;
	setp.gt.s32 	%p4, %r47, 250;
	selp.b64 	%rd30, 4, 0, %p4;
	add.s64 	%rd31, %rd29, %rd30;
	atom.global.inc.u32 	%r48, [%rd31], 99999999;
	setp.gt.s32 	%p5, %r48, 250;
	selp.b64 	%rd32, 4, 0, %p5;
	add.s64 	%rd33, %rd31, %rd32;
	atom.global.inc.u32 	%r49, [%rd33], 99999999;
	setp.gt.s32 	%p6, %r49, 250;
	selp.b64 	%rd34, 4, 0, %p6;
	add.s64 	%rd35, %rd33, %rd34;
	atom.global.inc.u32 	%r50, [%rd35], 99999999;
	setp.gt.s32 	%p7, %r50, 250;
	selp.b64 	%rd36, 4, 0, %p7;
	add.s64 	%rd37, %rd35, %rd36;
	atom.global.inc.u32 	%r51, [%rd37], 99999999;
	setp.gt.s32 	%p8, %r51, 250;
	selp.b64 	%rd38, 4, 0, %p8;
	add.s64 	%rd39, %rd37, %rd38;
	atom.global.inc.u32 	%r52, [%rd39], 99999999;
	setp.gt.s32 	%p9, %r52, 250;
	selp.b64 	%rd40, 4, 0, %p9;
	add.s64 	%rd41, %rd39, %rd40;
	atom.global.inc.u32 	%r53, [%rd41], 99999999;
	setp.gt.s32 	%p10, %r53, 250;
	selp.b64 	%rd42, 4, 0, %p10;
	add.s64 	%rd43, %rd41, %rd42;
	atom.global.inc.u32 	%r54, [%rd43], 99999999;
	setp.gt.s32 	%p11, %r54, 250;
	selp.b64 	%rd44, 4, 0, %p11;
	add.s64 	%rd45, %rd43, %rd44;
	atom.global.inc.u32 	%r55, [%rd45], 99999999;
	setp.gt.s32 	%p12, %r55, 250;
	selp.b64 	%rd46, 4, 0, %p12;
	add.s64 	%rd47, %rd45, %rd46;
	atom.global.inc.u32 	%r56, [%rd47], 99999999;
	setp.gt.s32 	%p13, %r56, 250;
	selp.b64 	%rd48, 4, 0, %p13;
	add.s64 	%rd49, %rd47, %rd48;
	atom.global.inc.u32 	%r57, [%rd49], 99999999;
	setp.gt.s32 	%p14, %r57, 250;
	selp.b64 	%rd50, 4, 0, %p14;
	add.s64 	%rd51, %rd49, %rd50;
	atom.global.inc.u32 	%r58, [%rd51], 99999999;
	setp.gt.s32 	%p15, %r58, 250;
	selp.b64 	%rd52, 4, 0, %p15;
	add.s64 	%rd53, %rd51, %rd52;
	atom.global.inc.u32 	%r59, [%rd53], 99999999;
	setp.gt.s32 	%p16, %r59, 250;
	selp.b64 	%rd54, 4, 0, %p16;
	add.s64 	%rd55, %rd53, %rd54;
	atom.global.inc.u32 	%r60, [%rd55], 99999999;
	setp.gt.s32 	%p17, %r60, 250;
	selp.b64 	%rd56, 4, 0, %p17;
	add.s64 	%rd57, %rd55, %rd56;
	atom.global.inc.u32 	%r61, [%rd57], 99999999;
	setp.gt.s32 	%p18, %r61, 250;
	selp.b64 	%rd58, 4, 0, %p18;
	add.s64 	%rd59, %rd57, %rd58;
	atom.global.inc.u32 	%r62, [%rd59], 99999999;
	setp.gt.s32 	%p19, %r62, 250;
	selp.b64 	%rd60, 4, 0, %p19;
	add.s64 	%rd61, %rd59, %rd60;
	atom.global.inc.u32 	%r63, [%rd61], 99999999;
	setp.gt.s32 	%p20, %r63, 250;
	selp.b64 	%rd62, 4, 0, %p20;
	add.s64 	%rd63, %rd61, %rd62;
	atom.global.inc.u32 	%r64, [%rd63], 99999999;
	setp.gt.s32 	%p21, %r64, 250;
	selp.b64 	%rd64, 4, 0, %p21;
	add.s64 	%rd65, %rd63, %rd64;
	atom.global.inc.u32 	%r65, [%rd65], 99999999;
	setp.gt.s32 	%p22, %r65, 250;
	selp.b64 	%rd66, 4, 0, %p22;
	add.s64 	%rd67, %rd65, %rd66;
	atom.global.inc.u32 	%r66, [%rd67], 99999999;
	setp.gt.s32 	%p23, %r66, 250;
	selp.b64 	%rd68, 4, 0, %p23;
	add.s64 	%rd69, %rd67, %rd68;
	atom.global.inc.u32 	%r67, [%rd69], 99999999;
	setp.gt.s32 	%p24, %r67, 250;
	selp.b64 	%rd70, 4, 0, %p24;
	add.s64 	%rd71, %rd69, %rd70;
	atom.global.inc.u32 	%r68, [%rd71], 99999999;
	setp.gt.s32 	%p25, %r68, 250;
	selp.b64 	%rd72, 4, 0, %p25;
	add.s64 	%rd73, %rd71, %rd72;
	atom.global.inc.u32 	%r69, [%rd73], 99999999;
	setp.gt.s32 	%p26, %r69, 250;
	selp.b64 	%rd74, 4, 0, %p26;
	add.s64 	%rd75, %rd73, %rd74;
	atom.global.inc.u32 	%r70, [%rd75], 99999999;
	setp.gt.s32 	%p27, %r70, 250;
	selp.b64 	%rd76, 4, 0, %p27;
	add.s64 	%rd77, %rd75, %rd76;
	atom.global.inc.u32 	%r71, [%rd77], 99999999;
	setp.gt.s32 	%p28, %r71, 250;
	// begin inline asm
	mov.u64 	%rd27, %clock64;
	// end inline asm
	cvt.u32.u64 	%r72, %rd26;
	cvt.u32.u64 	%r73, %rd27;
	sub.s32 	%r74, %r73, %r72;
	selp.b64 	%rd78, 4, 0, %p28;
	add.s64 	%rd79, %rd77, %rd78;
	st.global.u32 	[%rd79], %r46;
	mul.wide.s32 	%rd80, %r36, 4;
	add.s64 	%rd4, %rd2, %rd80;
	st.global.u32 	[%rd4], %r74;
	atom.global.add.u32 	%r75, [%rd2+804], %r74;
	mov.u32 	%r3, %nctaid.x;
	add.s32 	%r76, %r3, -1;
	atom.global.inc.u32 	%r77, [%rd2+800], %r76;
	setp.ne.s32 	%p29, %r77, %r76;
	@%p29 bra 	$L__BB0_18;
	ld.global.u32 	%r80, [%rd2+804];
	div.u32 	%r4, %r80, %r3;
	ld.global.u32 	%r81, [%rd2];
	setp.le.u32 	%p30, %r81, %r4;
	selp.u32 	%r5, 1, 0, %p30;
	setp.gt.u32 	%p31, %r81, %r4;
	selp.u32 	%r6, 1, 0, %p31;
	and.b32  	%r7, %r3, 3;
	setp.lt.u32 	%p32, %r3, 4;
	mov.b32 	%r166, 0;
	mov.u32 	%r165, %r166;
	mov.u32 	%r164, %r166;
	@%p32 bra 	$L__BB0_7;
	and.b32  	%r166, %r3, 2147483644;
	and.b32  	%r83, %r3, -4;
	neg.s32 	%r161, %r83;
	add.s64 	%rd155, %rd2, 8;
	add.s64 	%rd154, %rd1, 3;
	mov.b32 	%r165, 0;
	mov.u32 	%r164, %r165;
$L__BB0_6:
	ld.global.u32 	%r84, [%rd155+-8];
	setp.gt.s32 	%p33, %r84, %r4;
	selp.b32 	%r85, %r5, %r6, %p33;
	setp.eq.s32 	%p34, %r85, 0;
	xor.b32  	%r86, %r85, 1;
	add.s32 	%r87, %r164, %r86;
	add.s32 	%r88, %r165, %r85;
	selp.b32 	%r89, %r164, %r165, %p34;
	shl.b32 	%r90, %r89, 1;
	or.b32  	%r91, %r90, %r85;
	st.global.u32 	[%rd155+-8], %r91;
	st.global.u8 	[%rd154+-3], %r91;
	ld.global.u32 	%r92, [%rd155+-4];
	setp.gt.s32 	%p35, %r92, %r4;
	selp.b32 	%r93, %r5, %r6, %p35;
	setp.eq.s32 	%p36, %r93, 0;
	xor.b32  	%r94, %r93, 1;
	add.s32 	%r95, %r87, %r94;
	add.s32 	%r96, %r88, %r93;
	selp.b32 	%r97, %r87, %r88, %p36;
	shl.b32 	%r98, %r97, 1;
	or.b32  	%r99, %r98, %r93;
	st.global.u32 	[%rd155+-4], %r99;
	st.global.u8 	[%rd154+-2], %r99;
	ld.global.u32 	%r100, [%rd155];
	setp.gt.s32 	%p37, %r100, %r4;
	selp.b32 	%r101, %r5, %r6, %p37;
	setp.eq.s32 	%p38, %r101, 0;
	xor.b32  	%r102, %r101, 1;
	add.s32 	%r103, %r95, %r102;
	add.s32 	%r104, %r96, %r101;
	selp.b32 	%r105, %r95, %r96, %p38;
	shl.b32 	%r106, %r105, 1;
	or.b32  	%r107, %r106, %r101;
	st.global.u32 	[%rd155], %r107;
	st.global.u8 	[%rd154+-1], %r107;
	ld.global.u32 	%r108, [%rd155+4];
	setp.gt.s32 	%p39, %r108, %r4;
	selp.b32 	%r109, %r5, %r6, %p39;
	setp.eq.s32 	%p40, %r109, 0;
	xor.b32  	%r110, %r109, 1;
	add.s32 	%r164, %r103, %r110;
	add.s32 	%r165, %r104, %r109;
	selp.b32 	%r111, %r103, %r104, %p40;
	shl.b32 	%r112, %r111, 1;
	or.b32  	%r113, %r112, %r109;
	st.global.u32 	[%rd155+4], %r113;
	st.global.u8 	[%rd154], %r113;
	add.s32 	%r161, %r161, 4;
	add.s64 	%rd155, %rd155, 16;
	add.s64 	%rd154, %rd154, 4;
	setp.ne.s32 	%p41, %r161, 0;
	@%p41 bra 	$L__BB0_6;
$L__BB0_7:
	setp.eq.s32 	%p42, %r7, 0;
	@%p42 bra 	$L__BB0_10;
	cvt.u64.u32 	%rd81, %r166;
	add.s64 	%rd157, %rd1, %rd81;
	mul.wide.u32 	%rd82, %r166, 4;
	add.s64 	%rd156, %rd2, %rd82;
	neg.s32 	%r169, %r7;
	mov.u32 	%r170, %r165;
	mov.u32 	%r171, %r164;
$L__BB0_9:
	.pragma "nounroll";
	ld.global.u32 	%r114, [%rd156];
	setp.gt.s32 	%p43, %r114, %r4;
	selp.b32 	%r115, %r5, %r6, %p43;
	setp.eq.s32 	%p44, %r115, 0;
	xor.b32  	%r116, %r115, 1;
	add.s32 	%r164, %r171, %r116;
	add.s32 	%r165, %r170, %r115;
	selp.b32 	%r117, %r171, %r170, %p44;
	shl.b32 	%r118, %r117, 1;
	or.b32  	%r119, %r118, %r115;
	st.global.u32 	[%rd156], %r119;
	st.global.u8 	[%rd157], %r119;
	add.s64 	%rd157, %rd157, 1;
	add.s64 	%rd156, %rd156, 4;
	add.s32 	%r169, %r169, 1;
	setp.ne.s32 	%p45, %r169, 0;
	mov.u32 	%r170, %r165;
	mov.u32 	%r171, %r164;
	@%p45 bra 	$L__BB0_9;
$L__BB0_10:
	st.global.u32 	[%rd2+804], %r4;
	st.global.u32 	[%rd2+812], %r164;
	st.global.u32 	[%rd2+816], %r165;
	min.s32 	%r120, %r164, %r165;
	st.global.u32 	[%rd2+820], %r120;
	and.b64  	%rd83, %rd17, 2097151;
	setp.eq.s64 	%p46, %rd83, 0;
	@%p46 bra 	$L__BB0_12;
	mov.u64 	%rd84, $str$5;
	cvta.global.u64 	%rd85, %rd84;
	mov.u64 	%rd86, $str$1;
	cvta.global.u64 	%rd87, %rd86;
	mov.u64 	%rd88, __unnamed_1;
	cvta.global.u64 	%rd89, %rd88;
	{ // callseq 1, 0
	.param .b64 param0;
	st.param.b64 	[param0], %rd85;
	.param .b64 param1;
	st.param.b64 	[param1], %rd87;
	.param .b32 param2;
	st.param.b32 	[param2], 294;
	.param .b64 param3;
	st.param.b64 	[param3], %rd89;
	.param .b64 param4;
	st.param.b64 	[param4], 1;
	call.uni 
	__assertfail, 
	(
	param0, 
	param1, 
	param2, 
	param3, 
	param4
	);
	} // callseq 1
	bra.uni 	$L__BB0_18;
$L__BB0_12:
	ld.global.u32 	%r123, [%rd4];
	and.b32  	%r30, %r123, 1;
	mov.b32 	%r175, 0;
	mov.b32 	%r174, 4;
$L__BB0_13:
	mov.b32 	%r124, 1;
	shl.b32 	%r125, %r124, %r174;
	cvt.u64.u32 	%rd92, %r125;
	add.s64 	%rd93, %rd3, %rd92;
	atom.global.exch.b32 	%r126, [%rd93], 0;
	// begin inline asm
	mov.u64 	%rd90, %clock64;
	// end inline asm
	atom.global.inc.u32 	%r127, [%rd93], 99999999;
	setp.gt.s32 	%p47, %r127, 250;
	selp.b64 	%rd94, 4, 0, %p47;
	add.s64 	%rd95, %rd93, %rd94;
	atom.global.inc.u32 	%r128, [%rd95], 99999999;
	setp.gt.s32 	%p48, %r128, 250;
	selp.b64 	%rd96, 4, 0, %p48;
	add.s64 	%rd97, %rd95, %rd96;
	atom.global.inc.u32 	%r129, [%rd97], 99999999;
	setp.gt.s32 	%p49, %r129, 250;
	selp.b64 	%rd98, 4, 0, %p49;
	add.s64 	%rd99, %rd97, %rd98;
	atom.global.inc.u32 	%r130, [%rd99], 99999999;
	setp.gt.s32 	%p50, %r130, 250;
	selp.b64 	%rd100, 4, 0, %p50;
	add.s64 	%rd101, %rd99, %rd100;
	atom.global.inc.u32 	%r131, [%rd101], 99999999;
	setp.gt.s32 	%p51, %r131, 250;
	selp.b64 	%rd102, 4, 0, %p51;
	add.s64 	%rd103, %rd101, %rd102;
	atom.global.inc.u32 	%r132, [%rd103], 99999999;
	setp.gt.s32 	%p52, %r132, 250;
	selp.b64 	%rd104, 4, 0, %p52;
	add.s64 	%rd105, %rd103, %rd104;
	atom.global.inc.u32 	%r133, [%rd105], 99999999;
	setp.gt.s32 	%p53, %r133, 250;
	selp.b64 	%rd106, 4, 0, %p53;
	add.s64 	%rd107, %rd105, %rd106;
	atom.global.inc.u32 	%r134, [%rd107], 99999999;
	setp.gt.s32 	%p54, %r134, 250;
	selp.b64 	%rd108, 4, 0, %p54;
	add.s64 	%rd109, %rd107, %rd108;
	atom.global.inc.u32 	%r135, [%rd109], 99999999;
	setp.gt.s32 	%p55, %r135, 250;
	selp.b64 	%rd110, 4, 0, %p55;
	add.s64 	%rd111, %rd109, %rd110;
	atom.global.inc.u32 	%r136, [%rd111], 99999999;
	setp.gt.s32 	%p56, %r136, 250;
	selp.b64 	%rd112, 4, 0, %p56;
	add.s64 	%rd113, %rd111, %rd112;
	atom.global.inc.u32 	%r137, [%rd113], 99999999;
	setp.gt.s32 	%p57, %r137, 250;
	selp.b64 	%rd114, 4, 0, %p57;
	add.s64 	%rd115, %rd113, %rd114;
	atom.global.inc.u32 	%r138, [%rd115], 99999999;
	setp.gt.s32 	%p58, %r138, 250;
	selp.b64 	%rd116, 4, 0, %p58;
	add.s64 	%rd117, %rd115, %rd116;
	atom.global.inc.u32 	%r139, [%rd117], 99999999;
	setp.gt.s32 	%p59, %r139, 250;
	selp.b64 	%rd118, 4, 0, %p59;
	add.s64 	%rd119, %rd117, %rd118;
	atom.global.inc.u32 	%r140, [%rd119], 99999999;
	setp.gt.s32 	%p60, %r140, 250;
	selp.b64 	%rd120, 4, 0, %p60;
	add.s64 	%rd121, %rd119, %rd120;
	atom.global.inc.u32 	%r141, [%rd121], 99999999;
	setp.gt.s32 	%p61, %r141, 250;
	selp.b64 	%rd122, 4, 0, %p61;
	add.s64 	%rd123, %rd121, %rd122;
	atom.global.inc.u32 	%r142, [%rd123], 99999999;
	setp.gt.s32 	%p62, %r142, 250;
	selp.b64 	%rd124, 4, 0, %p62;
	add.s64 	%rd125, %rd123, %rd124;
	atom.global.inc.u32 	%r143, [%rd125], 99999999;
	setp.gt.s32 	%p63, %r143, 250;
	selp.b64 	%rd126, 4, 0, %p63;
	add.s64 	%rd127, %rd125, %rd126;
	atom.global.inc.u32 	%r144, [%rd127], 99999999;
	setp.gt.s32 	%p64, %r144, 250;
	selp.b64 	%rd128, 4, 0, %p64;
	add.s64 	%rd129, %rd127, %rd128;
	atom.global.inc.u32 	%r145, [%rd129], 99999999;
	setp.gt.s32 	%p65, %r145, 250;
	selp.b64 	%rd130, 4, 0, %p65;
	add.s64 	%rd131, %rd129, %rd130;
	atom.global.inc.u32 	%r146, [%rd131], 99999999;
	setp.gt.s32 	%p66, %r146, 250;
	selp.b64 	%rd132, 4, 0, %p66;
	add.s64 	%rd133, %rd131, %rd132;
	atom.global.inc.u32 	%r147, [%rd133], 99999999;
	setp.gt.s32 	%p67, %r147, 250;
	selp.b64 	%rd134, 4, 0, %p67;
	add.s64 	%rd135, %rd133, %rd134;
	atom.global.inc.u32 	%r148, [%rd135], 99999999;
	setp.gt.s32 	%p68, %r148, 250;
	selp.b64 	%rd136, 4, 0, %p68;
	add.s64 	%rd137, %rd135, %rd136;
	atom.global.inc.u32 	%r149, [%rd137], 99999999;
	setp.gt.s32 	%p69, %r149, 250;
	selp.b64 	%rd138, 4, 0, %p69;
	add.s64 	%rd139, %rd137, %rd138;
	atom.global.inc.u32 	%r150, [%rd139], 99999999;
	setp.gt.s32 	%p70, %r150, 250;
	selp.b64 	%rd140, 4, 0, %p70;
	add.s64 	%rd141, %rd139, %rd140;
	atom.global.inc.u32 	%r151, [%rd141], 99999999;
	setp.gt.s32 	%p71, %r151, 250;
	// begin inline asm
	mov.u64 	%rd91, %clock64;
	// end inline asm
	cvt.u32.u64 	%r152, %rd90;
	cvt.u32.u64 	%r153, %rd91;
	sub.s32 	%r154, %r153, %r152;
	selp.b64 	%rd142, 4, 0, %p71;
	add.s64 	%rd143, %rd141, %rd142;
	st.global.u32 	[%rd143], %r126;
	setp.lt.s32 	%p72, %r4, %r154;
	selp.b32 	%r155, %r5, %r6, %p72;
	setp.eq.s32 	%p73, %r155, %r30;
	selp.b32 	%r156, 0, %r125, %p73;
	or.b32  	%r175, %r156, %r175;
	add.s32 	%r174, %r174, 1;
	setp.ne.s32 	%p74, %r174, 21;
	@%p74 bra 	$L__BB0_13;
	st.global.u32 	[%rd2+808], %r175;
	and.b32  	%r157, %r175, 8190;
	setp.eq.s32 	%p75, %r157, 4096;
	@%p75 bra 	$L__BB0_18;
	add.u64 	%rd144, %SP, 0;
	add.u64 	%rd145, %SPL, 0;
	mov.b32 	%r158, 4096;
	st.local.v2.u32 	[%rd145], {%r158, %r175};
	mov.u64 	%rd146, $str$7;
	cvta.global.u64 	%rd147, %rd146;
	{ // callseq 2, 0
	.param .b64 param0;
	st.param.b64 	[param0], %rd147;
	.param .b64 param1;
	st.param.b64 	[param1], %rd144;
	.param .b32 retval0;
	call.uni (retval0), 
	vprintf, 
	(
	param0, 
	param1
	);
	ld.param.b32 	%r159, [retval0];
	} // callseq 2
	mov.u64 	%rd148, $str$5;
	cvta.global.u64 	%rd149, %rd148;
	mov.u64 	%rd150, $str$1;
	cvta.global.u64 	%rd151, %rd150;
	mov.u64 	%rd152, __unnamed_1;
	cvta.global.u64 	%rd153, %rd152;
	{ // callseq 3, 0
	.param .b64 param0;
	st.param.b64 	[param0], %rd149;
	.param .b64 param1;
	st.param.b64 	[param1], %rd151;
	.param .b32 param2;
	st.param.b32 	[param2], 314;
	.param .b64 param3;
	st.param.b64 	[param3], %rd153;
	.param .b64 param4;
	st.param.b64 	[param4], 1;
	call.uni 
	__assertfail, 
	(
	param0, 
	param1, 
	param2, 
	param3, 
	param4
	);
	} // callseq 3
	bra.uni 	$L__BB0_18;
$L__BB0_16:
	setp.lt.u32 	%p2, %r1, 32;
	@%p2 bra 	$L__BB0_18;
	mov.b32 	%r35, 10000;
	// begin inline asm
	nanosleep.u32 %r35;
	// end inline asm
$L__BB0_18:
	ret;

}
	// .globl	_Z17test_page_latencyPjS_Phi
.visible .entry _Z17test_page_latencyPjS_Phi(
	.param .u64 .ptr .align 1 _Z17test_page_latencyPjS_Phi_param_0,
	.param .u64 .ptr .align 1 _Z17test_page_latencyPjS_Phi_param_1,
	.param .u64 .ptr .align 1 _Z17test_page_latencyPjS_Phi_param_2,
	.param .u32 _Z17test_page_latencyPjS_Phi_param_3
)
{
	.reg .pred 	%p<30>;
	.reg .b32 	%r<42>;
	.reg .b64 	%rd<91>;

	ld.param.u64 	%rd7, [_Z17test_page_latencyPjS_Phi_param_0];
	ld.param.u64 	%rd8, [_Z17test_page_latencyPjS_Phi_param_1];
	ld.param.u64 	%rd9, [_Z17test_page_latencyPjS_Phi_param_2];
	ld.param.u32 	%r6, [_Z17test_page_latencyPjS_Phi_param_3];
	mov.u32 	%r7, %tid.x;
	setp.ne.s32 	%p1, %r7, 0;
	@%p1 bra 	$L__BB1_4;
	cvta.to.global.u64 	%rd10, %rd8;
	// begin inline asm
	mov.u32 %r8, %smid;

	// end inline asm
	mul.wide.s32 	%rd11, %r8, 4;
	add.s64 	%rd12, %rd10, %rd11;
	ld.global.u32 	%r9, [%rd12];
	and.b32  	%r1, %r9, 1;
	ld.global.u32 	%r2, [%rd10+804];
	setp.lt.s32 	%p2, %r6, 1;
	@%p2 bra 	$L__BB1_4;
	neg.s32 	%r41, %r6;
	cvta.to.global.u64 	%rd90, %rd7;
	cvta.to.global.u64 	%rd89, %rd9;
$L__BB1_3:
	atom.global.exch.b32 	%r10, [%rd90], 0;
	// begin inline asm
	mov.u64 	%rd13, %clock64;
	// end inline asm
	atom.global.inc.u32 	%r11, [%rd90], 99999999;
	setp.gt.s32 	%p3, %r11, 250;
	selp.b64 	%rd15, 4, 0, %p3;
	add.s64 	%rd16, %rd90, %rd15;
	atom.global.inc.u32 	%r12, [%rd16], 99999999;
	setp.gt.s32 	%p4, %r12, 250;
	selp.b64 	%rd17, 4, 0, %p4;
	add.s64 	%rd18, %rd15, %rd17;
	add.s64 	%rd19, %rd90, %rd18;
	atom.global.inc.u32 	%r13, [%rd19], 99999999;
	setp.gt.s32 	%p5, %r13, 250;
	selp.b64 	%rd20, 4, 0, %p5;
	add.s64 	%rd21, %rd18, %rd20;
	add.s64 	%rd22, %rd90, %rd21;
	atom.global.inc.u32 	%r14, [%rd22], 99999999;
	setp.gt.s32 	%p6, %r14, 250;
	selp.b64 	%rd23, 4, 0, %p6;
	add.s64 	%rd24, %rd21, %rd23;
	add.s64 	%rd25, %rd90, %rd24;
	atom.global.inc.u32 	%r15, [%rd25], 99999999;
	setp.gt.s32 	%p7, %r15, 250;
	selp.b64 	%rd26, 4, 0, %p7;
	add.s64 	%rd27, %rd24, %rd26;
	add.s64 	%rd28, %rd90, %rd27;
	atom.global.inc.u32 	%r16, [%rd28], 99999999;
	setp.gt.s32 	%p8, %r16, 250;
	selp.b64 	%rd29, 4, 0, %p8;
	add.s64 	%rd30, %rd27, %rd29;
	add.s64 	%rd31, %rd90, %rd30;
	atom.global.inc.u32 	%r17, [%rd31], 99999999;
	setp.gt.s32 	%p9, %r17, 250;
	selp.b64 	%rd32, 4, 0, %p9;
	add.s64 	%rd33, %rd30, %rd32;
	add.s64 	%rd34, %rd90, %rd33;
	atom.global.inc.u32 	%r18, [%rd34], 99999999;
	setp.gt.s32 	%p10, %r18, 250;
	selp.b64 	%rd35, 4, 0, %p10;
	add.s64 	%rd36, %rd33, %rd35;
	add.s64 	%rd37, %rd90, %rd36;
	atom.global.inc.u32 	%r19, [%rd37], 99999999;
	setp.gt.s32 	%p11, %r19, 250;
	selp.b64 	%rd38, 4, 0, %p11;
	add.s64 	%rd39, %rd36, %rd38;
	add.s64 	%rd40, %rd90, %rd39;
	atom.global.inc.u32 	%r20, [%rd40], 99999999;
	setp.gt.s32 	%p12, %r20, 250;
	selp.b64 	%rd41, 4, 0, %p12;
	add.s64 	%rd42, %rd39, %rd41;
	add.s64 	%rd43, %rd90, %rd42;
	atom.global.inc.u32 	%r21, [%rd43], 99999999;
	setp.gt.s32 	%p13, %r21, 250;
	selp.b64 	%rd44, 4, 0, %p13;
	add.s64 	%rd45, %rd42, %rd44;
	add.s64 	%rd46, %rd90, %rd45;
	atom.global.inc.u32 	%r22, [%rd46], 99999999;
	setp.gt.s32 	%p14, %r22, 250;
	selp.b64 	%rd47, 4, 0, %p14;
	add.s64 	%rd48, %rd45, %rd47;
	add.s64 	%rd49, %rd90, %rd48;
	atom.global.inc.u32 	%r23, [%rd49], 99999999;
	setp.gt.s32 	%p15, %r23, 250;
	selp.b64 	%rd50, 4, 0, %p15;
	add.s64 	%rd51, %rd48, %rd50;
	add.s64 	%rd52, %rd90, %rd51;
	atom.global.inc.u32 	%r24, [%rd52], 99999999;
	setp.gt.s32 	%p16, %r24, 250;
	selp.b64 	%rd53, 4, 0, %p16;
	add.s64 	%rd54, %rd51, %rd53;
	add.s64 	%rd55, %rd90, %rd54;
	atom.global.inc.u32 	%r25, [%rd55], 99999999;
	setp.gt.s32 	%p17, %r25, 250;
	selp.b64 	%rd56, 4, 0, %p17;
	add.s64 	%rd57, %rd54, %rd56;
	add.s64 	%rd58, %rd90, %rd57;
	atom.global.inc.u32 	%r26, [%rd58], 99999999;
	setp.gt.s32 	%p18, %r26, 250;
	selp.b64 	%rd59, 4, 0, %p18;
	add.s64 	%rd60, %rd57, %rd59;
	add.s64 	%rd61, %rd90, %rd60;
	atom.global.inc.u32 	%r27, [%rd61], 99999999;
	setp.gt.s32 	%p19, %r27, 250;
	selp.b64 	%rd62, 4, 0, %p19;
	add.s64 	%rd63, %rd60, %rd62;
	add.s64 	%rd64, %rd90, %rd63;
	atom.global.inc.u32 	%r28, [%rd64], 99999999;
	setp.gt.s32 	%p20, %r28, 250;
	selp.b64 	%rd65, 4, 0, %p20;
	add.s64 	%rd66, %rd63, %rd65;
	add.s64 	%rd67, %rd90, %rd66;
	atom.global.inc.u32 	%r29, [%rd67], 99999999;
	setp.gt.s32 	%p21, %r29, 250;
	selp.b64 	%rd68, 4, 0, %p21;
	add.s64 	%rd69, %rd66, %rd68;
	add.s64 	%rd70, %rd90, %rd69;
	atom.global.inc.u32 	%r30, [%rd70], 99999999;
	setp.gt.s32 	%p22, %r30, 250;
	selp.b64 	%rd71, 4, 0, %p22;
	add.s64 	%rd72, %rd69, %rd71;
	add.s64 	%rd73, %rd90, %rd72;
	atom.global.inc.u32 	%r31, [%rd73], 99999999;
	setp.gt.s32 	%p23, %r31, 250;
	selp.b64 	%rd74, 4, 0, %p23;
	add.s64 	%rd75, %rd72, %rd74;
	add.s64 	%rd76, %rd90, %rd75;
	atom.global.inc.u32 	%r32, [%rd76], 99999999;
	setp.gt.s32 	%p24, %r32, 250;
	selp.b64 	%rd77, 4, 0, %p24;
	add.s64 	%rd78, %rd75, %rd77;
	add.s64 	%rd79, %rd90, %rd78;
	atom.global.inc.u32 	%r33, [%rd79], 99999999;
	setp.gt.s32 	%p25, %r33, 250;
	selp.b64 	%rd80, 4, 0, %p25;
	add.s64 	%rd81, %rd78, %rd80;
	add.s64 	%rd82, %rd90, %rd81;
	atom.global.inc.u32 	%r34, [%rd82], 99999999;
	setp.gt.s32 	%p26, %r34, 250;
	selp.b64 	%rd83, 4, 0, %p26;
	add.s64 	%rd84, %rd81, %rd83;
	add.s64 	%rd85, %rd90, %rd84;
	atom.global.inc.u32 	%r35, [%rd85], 99999999;
	setp.gt.s32 	%p27, %r35, 250;
	// begin inline asm
	mov.u64 	%rd14, %clock64;
	// end inline asm
	cvt.u32.u64 	%r36, %rd13;
	cvt.u32.u64 	%r37, %rd14;
	sub.s32 	%r38, %r37, %r36;
	selp.b64 	%rd86, 4, 0, %p27;
	add.s64 	%rd87, %rd84, %rd86;
	add.s64 	%rd88, %rd90, %rd87;
	st.global.u32 	[%rd88], %r10;
	setp.lt.s32 	%p28, %r2, %r38;
	selp.u32 	%r39, 1, 0, %p28;
	xor.b32  	%r40, %r1, %r39;
	st.global.u8 	[%rd89], %r40;
	add.s32 	%r41, %r41, 1;
	setp.ne.s32 	%p29, %r41, 0;
	add.s64 	%rd90, %rd90, 2097152;
	add.s64 	%rd89, %rd89, 1;
	@%p29 bra 	$L__BB1_3;
$L__BB1_4:
	ret;

}
	// .globl	_Z27test_single_address_latencyPjS_
.visible .entry _Z27test_single_address_latencyPjS_(
	.param .u64 .ptr .align 1 _Z27test_single_address_latencyPjS__param_0,
	.param .u64 .ptr .align 1 _Z27test_single_address_latencyPjS__param_1
)
{
	.local .align 8 .b8 	__local_depot2[24];
	.reg .b64 	%SP;
	.reg .b64 	%SPL;
	.reg .pred 	%p<33>;
	.reg .b32 	%r<42>;
	.reg .b64 	%rd<70>;

	mov.u64 	%SPL, __local_depot2;
	cvta.local.u64 	%SP, %SPL;
	ld.param.u64 	%rd1, [_Z27test_single_address_latencyPjS__param_0];
	ld.param.u64 	%rd2, [_Z27test_single_address_latencyPjS__param_1];
	mov.u32 	%r1, %tid.x;
	setp.ne.s32 	%p1, %r1, 0;
	@%p1 bra 	$L__BB2_3;
	// begin inline asm
	mov.u32 %r3, %smid;

	// end inline asm
	setp.ne.s32 	%p3, %r3, 0;
	@%p3 bra 	$L__BB2_5;
	cvta.to.global.u64 	%rd5, %rd1;
	add.u64 	%rd6, %SP, 0;
	add.u64 	%rd7, %SPL, 0;
	atom.global.exch.b32 	%r4, [%rd5], 0;
	// begin inline asm
	mov.u64 	%rd3, %clock64;
	// end inline asm
	atom.global.inc.u32 	%r5, [%rd5], 99999999;
	setp.gt.s32 	%p4, %r5, 250;
	selp.u32 	%r6, 1, 0, %p4;
	mul.wide.u32 	%rd8, %r6, 4;
	add.s64 	%rd9, %rd5, %rd8;
	atom.global.inc.u32 	%r7, [%rd9], 99999999;
	setp.gt.s32 	%p5, %r7, 250;
	selp.b64 	%rd10, 4, 0, %p5;
	add.s64 	%rd11, %rd9, %rd10;
	atom.global.inc.u32 	%r8, [%rd11], 99999999;
	setp.gt.s32 	%p6, %r8, 250;
	selp.b64 	%rd12, 4, 0, %p6;
	add.s64 	%rd13, %rd11, %rd12;
	atom.global.inc.u32 	%r9, [%rd13], 99999999;
	setp.gt.s32 	%p7, %r9, 250;
	selp.b64 	%rd14, 4, 0, %p7;
	add.s64 	%rd15, %rd13, %rd14;
	atom.global.inc.u32 	%r10, [%rd15], 99999999;
	setp.gt.s32 	%p8, %r10, 250;
	selp.b64 	%rd16, 4, 0, %p8;
	add.s64 	%rd17, %rd15, %rd16;
	atom.global.inc.u32 	%r11, [%rd17], 99999999;
	setp.gt.s32 	%p9, %r11, 250;
	selp.b64 	%rd18, 4, 0, %p9;
	add.s64 	%rd19, %rd17, %rd18;
	atom.global.inc.u32 	%r12, [%rd19], 99999999;
	setp.gt.s32 	%p10, %r12, 250;
	selp.b64 	%rd20, 4, 0, %p10;
	add.s64 	%rd21, %rd19, %rd20;
	atom.global.inc.u32 	%r13, [%rd21], 99999999;
	setp.gt.s32 	%p11, %r13, 250;
	selp.b64 	%rd22, 4, 0, %p11;
	add.s64 	%rd23, %rd21, %rd22;
	atom.global.inc.u32 	%r14, [%rd23], 99999999;
	setp.gt.s32 	%p12, %r14, 250;
	selp.b64 	%rd24, 4, 0, %p12;
	add.s64 	%rd25, %rd23, %rd24;
	atom.global.inc.u32 	%r15, [%rd25], 99999999;
	setp.gt.s32 	%p13, %r15, 250;
	selp.b64 	%rd26, 4, 0, %p13;
	add.s64 	%rd27, %rd25, %rd26;
	atom.global.inc.u32 	%r16, [%rd27], 99999999;
	setp.gt.s32 	%p14, %r16, 250;
	selp.b64 	%rd28, 4, 0, %p14;
	add.s64 	%rd29, %rd27, %rd28;
	atom.global.inc.u32 	%r17, [%rd29], 99999999;
	setp.gt.s32 	%p15, %r17, 250;
	selp.b64 	%rd30, 4, 0, %p15;
	add.s64 	%rd31, %rd29, %rd30;
	atom.global.inc.u32 	%r18, [%rd31], 99999999;
	setp.gt.s32 	%p16, %r18, 250;
	selp.b64 	%rd32, 4, 0, %p16;
	add.s64 	%rd33, %rd31, %rd32;
	atom.global.inc.u32 	%r19, [%rd33], 99999999;
	setp.gt.s32 	%p17, %r19, 250;
	selp.b64 	%rd34, 4, 0, %p17;
	add.s64 	%rd35, %rd33, %rd34;
	atom.global.inc.u32 	%r20, [%rd35], 99999999;
	setp.gt.s32 	%p18, %r20, 250;
	selp.b64 	%rd36, 4, 0, %p18;
	add.s64 	%rd37, %rd35, %rd36;
	atom.global.inc.u32 	%r21, [%rd37], 99999999;
	setp.gt.s32 	%p19, %r21, 250;
	selp.b64 	%rd38, 4, 0, %p19;
	add.s64 	%rd39, %rd37, %rd38;
	atom.global.inc.u32 	%r22, [%rd39], 99999999;
	setp.gt.s32 	%p20, %r22, 250;
	selp.b64 	%rd40, 4, 0, %p20;
	add.s64 	%rd41, %rd39, %rd40;
	atom.global.inc.u32 	%r23, [%rd41], 99999999;
	setp.gt.s32 	%p21, %r23, 250;
	selp.b64 	%rd42, 4, 0, %p21;
	add.s64 	%rd43, %rd41, %rd42;
	atom.global.inc.u32 	%r24, [%rd43], 99999999;
	setp.gt.s32 	%p22, %r24, 250;
	selp.b64 	%rd44, 4, 0, %p22;
	add.s64 	%rd45, %rd43, %rd44;
	atom.global.inc.u32 	%r25, [%rd45], 99999999;
	setp.gt.s32 	%p23, %r25, 250;
	selp.b64 	%rd46, 4, 0, %p23;
	add.s64 	%rd47, %rd45, %rd46;
	atom.global.inc.u32 	%r26, [%rd47], 99999999;
	setp.gt.s32 	%p24, %r26, 250;
	selp.b64 	%rd48, 4, 0, %p24;
	add.s64 	%rd49, %rd47, %rd48;
	atom.global.inc.u32 	%r27, [%rd49], 99999999;
	setp.gt.s32 	%p25, %r27, 250;
	selp.b64 	%rd50, 4, 0, %p25;
	add.s64 	%rd51, %rd49, %rd50;
	atom.global.inc.u32 	%r28, [%rd51], 99999999;
	setp.gt.s32 	%p26, %r28, 250;
	selp.b64 	%rd52, 4, 0, %p26;
	add.s64 	%rd53, %rd51, %rd52;
	atom.global.inc.u32 	%r29, [%rd53], 99999999;
	setp.gt.s32 	%p27, %r29, 250;
	selp.b64 	%rd54, 4, 0, %p27;
	add.s64 	%rd55, %rd53, %rd54;
	atom.global.inc.u32 	%r30, [%rd55], 99999999;
	setp.gt.s32 	%p28, %r30, 250;
	// begin inline asm
	mov.u64 	%rd4, %clock64;
	// end inline asm
	cvt.u32.u64 	%r31, %rd3;
	cvt.u32.u64 	%r32, %rd4;
	sub.s32 	%r33, %r32, %r31;
	selp.b64 	%rd56, 4, 0, %p28;
	add.s64 	%rd57, %rd55, %rd56;
	st.global.u32 	[%rd57], %r4;
	cvta.to.global.u64 	%rd58, %rd2;
	ld.global.u32 	%r34, [%rd58+804];
	shr.u64 	%rd59, %rd1, 21;
	shr.u64 	%rd60, %rd1, 24;
	xor.b64  	%rd61, %rd59, %rd60;
	cvt.u32.u64 	%r35, %rd60;
	cvt.u32.u64 	%r36, %rd59;
	xor.b32  	%r37, %r36, %r35;
	and.b32  	%r38, %r37, 1;
	setp.lt.s32 	%p29, %r34, %r33;
	selp.u32 	%r39, 1, 0, %p29;
	and.b64  	%rd62, %rd61, 1;
	setp.eq.b64 	%p30, %rd62, 1;
	setp.ge.s32 	%p31, %r34, %r33;
	xor.pred  	%p32, %p31, %p30;
	mov.u64 	%rd63, $str$11;
	cvta.global.u64 	%rd64, %rd63;
	mov.u64 	%rd65, $str$10;
	cvta.global.u64 	%rd66, %rd65;
	selp.b64 	%rd67, %rd66, %rd64, %p32;
	st.local.v2.u32 	[%rd7], {%r33, %r34};
	st.local.v2.u32 	[%rd7+8], {%r39, %r38};
	st.local.u64 	[%rd7+16], %rd67;
	mov.u64 	%rd68, $str$12;
	cvta.global.u64 	%rd69, %rd68;
	{ // callseq 4, 0
	.param .b64 param0;
	st.param.b64 	[param0], %rd69;
	.param .b64 param1;
	st.param.b64 	[param1], %rd6;
	.param .b32 retval0;
	call.uni (retval0), 
	vprintf, 
	(
	param0, 
	param1
	);
	ld.param.b32 	%r40, [retval0];
	} // callseq 4
	bra.uni 	$L__BB2_5;
$L__BB2_3:
	setp.lt.u32 	%p2, %r1, 32;
	@%p2 bra 	$L__BB2_5;
	mov.b32 	%r2, 10000;
	// begin inline asm
	nanosleep.u32 %r2;
	// end inline asm
$L__BB2_5:
	ret;

}


// ===== COMPILED SASS (sm_100) =====

	.target	sm_100

	.elftype	@"ET_EXEC"


//--------------------- .note.nv.tkinfo           --------------------------
	.section	.note.nv.tkinfo,"",@"SHT_NOTE"
	.sectionflags	@"SHF_NOTE_NV_TKINFO"
	.tkinfo
        /*0018*/ 	.word	0x00000002
        /*0030*/ 	.string	""
        /*0030*/ 	.string	"ptxas"
        /*0030*/ 	.string	"Cuda compilation tools, release 13.0, V13.0.88"
        /*0030*/ 	.string	"Build cuda_13.0.r13.0/compiler.36424714_0"
        /*0030*/ 	.string	"-arch sm_100 -m 64 "



//--------------------- .note.nv.cuinfo           --------------------------
	.section	.note.nv.cuinfo,"",@"SHT_NOTE"
	.sectionflags	@"SHF_NOTE_NV_CUINFO"
        /*0018*/ 	.short	0x0002
        /*001a*/ 	.short	0x0064
        /*001c*/ 	.short	0x0082
	.zero		2


//--------------------- .nv.info                  --------------------------
	.section	.nv.info,"",@"SHT_CUDA_INFO"
	.align	4


	//----- nvinfo : EIATTR_REGCOUNT
	.align		4
        /*0000*/ 	.byte	0x04, 0x2f
        /*0002*/ 	.short	(.L_9 - .L_8)
	.align		4
.L_8:
        /*0004*/ 	.word	index@(_Z14init_side_infoPjS_Ph)
        /*0008*/ 	.word	0x00000020


	//----- nvinfo : EIATTR_FRAME_SIZE
	.align		4
.L_9:
        /*000c*/ 	.byte	0x04, 0x11
        /*000e*/ 	.short	(.L_11 - .L_10)
	.align		4
.L_10:
        /*0010*/ 	.word	index@(_Z14init_side_infoPjS_Ph)
        /*0014*/ 	.word	0x00000008


	//----- nvinfo : EIATTR_REGCOUNT
	.align		4
.L_11:
        /*0018*/ 	.byte	0x04, 0x2f
        /*001a*/ 	.short	(.L_13 - .L_12)
	.align		4
.L_12:
        /*001c*/ 	.word	index@(_Z17test_page_latencyPjS_Phi)
        /*0020*/ 	.word	0x00000012


	//----- nvinfo : EIATTR_FRAME_SIZE
	.align		4
.L_13:
        /*0024*/ 	.byte	0x04, 0x11
        /*0026*/ 	.short	(.L_15 - .L_14)
	.align		4
.L_14:
        /*0028*/ 	.word	index@(_Z17test_page_latencyPjS_Phi)
        /*002c*/ 	.word	0x00000000


	//----- nvinfo : EIATTR_REGCOUNT
	.align		4
.L_15:
        /*0030*/ 	.byte	0x04, 0x2f
        /*0032*/ 	.short	(.L_17 - .L_16)
	.align		4
.L_16:
        /*0034*/ 	.word	index@(_Z27test_single_address_latencyPjS_)
        /*0038*/ 	.word	0x00000018


	//----- nvinfo : EIATTR_FRAME_SIZE
	.align		4
.L_17:
        /*003c*/ 	.byte	0x04, 0x11
        /*003e*/ 	.short	(.L_19 - .L_18)
	.align		4
.L_18:
        /*0040*/ 	.word	index@(_Z27test_single_address_latencyPjS_)
        /*0044*/ 	.word	0x00000018


	//----- nvinfo : EIATTR_MIN_STACK_SIZE
	.align		4
.L_19:
        /*0048*/ 	.byte	0x04, 0x12
        /*004a*/ 	.short	(.L_21 - .L_20)
	.align		4
.L_20:
        /*004c*/ 	.word	index@(_Z27test_single_address_latencyPjS_)
        /*0050*/ 	.word	0x00000018


	//----- nvinfo : EIATTR_MIN_STACK_SIZE
	.align		4
.L_21:
        /*0054*/ 	.byte	0x04, 0x12
        /*0056*/ 	.short	(.L_23 - .L_22)
	.align		4
.L_22:
        /*0058*/ 	.word	index@(_Z17test_page_latencyPjS_Phi)
        /*005c*/ 	.word	0x00000000


	//----- nvinfo : EIATTR_MIN_STACK_SIZE
	.align		4
.L_23:
        /*0060*/ 	.byte	0x04, 0x12
        /*0062*/ 	.short	(.L_25 - .L_24)
	.align		4
.L_24:
        /*0064*/ 	.word	index@(_Z14init_side_infoPjS_Ph)
        /*0068*/ 	.word	0x00000008
.L_25:


//--------------------- .nv.compat                --------------------------
	.section	.nv.compat,"",@"SHT_CUDA_COMPAT_INFO"
	.align	4
        /*0000*/ 	.byte	0x02, 0x09, 0x00, 0x00, 0x02, 0x02, 0x01, 0x00, 0x02, 0x05, 0x05, 0x00, 0x03, 0x07, 0x01, 0x01
        /*0010*/ 	.byte	0x02, 0x03, 0x00, 0x00, 0x02, 0x06, 0x01, 0x00, 0x04, 0x0b, 0x08, 0x00, 0x09, 0x00, 0x00, 0x00
        /*0020*/ 	.byte	0x00, 0x00, 0x00, 0x00


//--------------------- .nv.info._Z27test_single_address_latencyPjS_ --------------------------
	.section	.nv.info._Z27test_single_address_latencyPjS_,"",@"SHT_CUDA_INFO"
	.sectionflags	@""
	.align	4


	//----- nvinfo : EIATTR_CUDA_API_VERSION
	.align		4
        /*0000*/ 	.byte	0x04, 0x37
        /*0002*/ 	.short	(.L_27 - .L_26)
.L_26:
        /*0004*/ 	.word	0x00000082


	//----- nvinfo : EIATTR_KPARAM_INFO
	.align		4
.L_27:
        /*0008*/ 	.byte	0x04, 0x17
        /*000a*/ 	.short	(.L_29 - .L_28)
.L_28:
        /*000c*/ 	.word	0x00000000
        /*0010*/ 	.short	0x0001
        /*0012*/ 	.short	0x0008
        /*0014*/ 	.byte	0x00, 0xf5, 0x21, 0x00


	//----- nvinfo : EIATTR_KPARAM_INFO
	.align		4
.L_29:
        /*0018*/ 	.byte	0x04, 0x17
        /*001a*/ 	.short	(.L_31 - .L_30)
.L_30:
        /*001c*/ 	.word	0x00000000
        /*0020*/ 	.short	0x0000
        /*0022*/ 	.short	0x0000
        /*0024*/ 	.byte	0x00, 0xf5, 0x21, 0x00


	//----- nvinfo : EIATTR_SPARSE_MMA_MASK
	.align		4
.L_31:
        /*0028*/ 	.byte	0x03, 0x50
        /*002a*/ 	.short	0x0000


	//----- nvinfo : EIATTR_MAXREG_COUNT
	.align		4
        /*002c*/ 	.byte	0x03, 0x1b
        /*002e*/ 	.short	0x00ff


	//----- nvinfo : EIATTR_EXTERNS
	.align		4
        /*0030*/ 	.byte	0x04, 0x0f
        /*0032*/ 	.short	(.L_33 - .L_32)


	//   ....[0]....
	.align		4
.L_32:
        /*0034*/ 	.word	index@(vprintf)


	//----- nvinfo : EIATTR_MERCURY_ISA_VERSION
	.align		4
.L_33:
        /*0038*/ 	.byte	0x03, 0x5f
        /*003a*/ 	.short	0x0101


	//----- nvinfo : EIATTR_VRC_CTA_INIT_COUNT
	.align		4
        /*003c*/ 	.byte	0x02, 0x4a
	.zero		1
	.zero		1


	//----- nvinfo : EIATTR_SYSCALL_OFFSETS
	.align		4
        /*0040*/ 	.byte	0x04, 0x46
        /*0042*/ 	.short	(.L_35 - .L_34)


	//   ....[0]....
.L_34:
        /*0044*/ 	.word	0x00000ab0


	//----- nvinfo : EIATTR_EXIT_INSTR_OFFSETS
	.align		4
.L_35:
        /*0048*/ 	.byte	0x04, 0x1c
        /*004a*/ 	.short	(.L_37 - .L_36)


	//   ....[0]....
.L_36:
        /*004c*/ 	.word	0x000000b0


	//   ....[1]....
        /*0050*/ 	.word	0x00000ac0


	//   ....[2]....
        /*0054*/ 	.word	0x00000ae0


	//   ....[3]....
        /*0058*/ 	.word	0x00000b00


	//----- nvinfo : EIATTR_CRS_STACK_SIZE
	.align		4
.L_37:
        /*005c*/ 	.byte	0x04, 0x1e
        /*005e*/ 	.short	(.L_39 - .L_38)
.L_38:
        /*0060*/ 	.word	0x00000000


	//----- nvinfo : EIATTR_CBANK_PARAM_SIZE
	.align		4
.L_39:
        /*0064*/ 	.byte	0x03, 0x19
        /*0066*/ 	.short	0x0010


	//----- nvinfo : EIATTR_PARAM_CBANK
	.align		4
        /*0068*/ 	.byte	0x04, 0x0a
        /*006a*/ 	.short	(.L_41 - .L_40)
	.align		4
.L_40:
        /*006c*/ 	.word	index@(.nv.constant0._Z27test_single_address_latencyPjS_)
        /*0070*/ 	.short	0x0380
        /*0072*/ 	.short	0x0010


	//----- nvinfo : EIATTR_SW_WAR
	.align		4
.L_41:
        /*0074*/ 	.byte	0x04, 0x36
        /*0076*/ 	.short	(.L_43 - .L_42)
.L_42:
        /*0078*/ 	.word	0x00000008
.L_43:


//--------------------- .nv.info._Z17test_page_latencyPjS_Phi --------------------------
	.section	.nv.info._Z17test_page_latencyPjS_Phi,"",@"SHT_CUDA_INFO"
	.sectionflags	@""
	.align	4


	//----- nvinfo : EIATTR_CUDA_API_VERSION
	.align		4
        /*0000*/ 	.byte	0x04, 0x37
        /*0002*/ 	.short	(.L_45 - .L_44)
.L_44:
        /*0004*/ 	.word	0x00000082


	//----- nvinfo : EIATTR_KPARAM_INFO
	.align		4
.L_45:
        /*0008*/ 	.byte	0x04, 0x17
        /*000a*/ 	.short	(.L_47 - .L_46)
.L_46:
        /*000c*/ 	.word	0x00000000
        /*0010*/ 	.short	0x0003
        /*0012*/ 	.short	0x0018
        /*0014*/ 	.byte	0x00, 0xf0, 0x11, 0x00


	//----- nvinfo : EIATTR_KPARAM_INFO
	.align		4
.L_47:
        /*0018*/ 	.byte	0x04, 0x17
        /*001a*/ 	.short	(.L_49 - .L_48)
.L_48:
        /*001c*/ 	.word	0x00000000
        /*0020*/ 	.short	0x0002
        /*0022*/ 	.short	0x0010
        /*0024*/ 	.byte	0x00, 0xf5, 0x21, 0x00


	//----- nvinfo : EIATTR_KPARAM_INFO
	.align		4
.L_49:
        /*0028*/ 	.byte	0x04, 0x17
        /*002a*/ 	.short	(.L_51 - .L_50)
.L_50:
        /*002c*/ 	.word	0x00000000
        /*0030*/ 	.short	0x0001
        /*0032*/ 	.short	0x0008
        /*0034*/ 	.byte	0x00, 0xf5, 0x21, 0x00


	//----- nvinfo : EIATTR_KPARAM_INFO
	.align		4
.L_51:
        /*0038*/ 	.byte	0x04, 0x17
        /*003a*/ 	.short	(.L_53 - .L_52)
.L_52:
        /*003c*/ 	.word	0x00000000
        /*0040*/ 	.short	0x0000
        /*0042*/ 	.short	0x0000
        /*0044*/ 	.byte	0x00, 0xf5, 0x21, 0x00


	//----- nvinfo : EIATTR_SPARSE_MMA_MASK
	.align		4
.L_53:
        /*0048*/ 	.byte	0x03, 0x50
        /*004a*/ 	.short	0x0000


	//----- nvinfo : EIATTR_MAXREG_COUNT
	.align		4
        /*004c*/ 	.byte	0x03, 0x1b
        /*004e*/ 	.short	0x00ff


	//----- nvinfo : EIATTR_MERCURY_ISA_VERSION
	.align		4
        /*0050*/ 	.byte	0x03, 0x5f
        /*0052*/ 	.short	0x0101


	//----- nvinfo : EIATTR_VRC_CTA_INIT_COUNT
	.align		4
        /*0054*/ 	.byte	0x02, 0x4a
	.zero		1
	.zero		1


	//----- nvinfo : EIATTR_EXIT_INSTR_OFFSETS
	.align		4
        /*0058*/ 	.byte	0x04, 0x1c
        /*005a*/ 	.short	(.L_55 - .L_54)


	//   ....[0]....
.L_54:
        /*005c*/ 	.word	0x00000030


	//   ....[1]....
        /*0060*/ 	.word	0x00000080


	//   ....[2]....
        /*0064*/ 	.word	0x00000d10


	//----- nvinfo : EIATTR_CBANK_PARAM_SIZE
	.align		4
.L_55:
        /*0068*/ 	.byte	0x03, 0x19
        /*006a*/ 	.short	0x001c


	//----- nvinfo : EIATTR_PARAM_CBANK
	.align		4
        /*006c*/ 	.byte	0x04, 0x0a
        /*006e*/ 	.short	(.L_57 - .L_56)
	.align		4
.L_56:
        /*0070*/ 	.word	index@(.nv.constant0._Z17test_page_latencyPjS_Phi)
        /*0074*/ 	.short	0x0380
        /*0076*/ 	.short	0x001c


	//----- nvinfo : EIATTR_SW_WAR
	.align		4
.L_57:
        /*0078*/ 	.byte	0x04, 0x36
        /*007a*/ 	.short	(.L_59 - .L_58)
.L_58:
        /*007c*/ 	.word	0x00000008
.L_59:


//--------------------- .nv.info._Z14init_side_infoPjS_Ph --------------------------
	.section	.nv.info._Z14init_side_infoPjS_Ph,"",@"SHT_CUDA_INFO"
	.sectionflags	@""
	.align	4


	//----- nvinfo : EIATTR_CUDA_API_VERSION
	.align		4
        /*0000*/ 	.byte	0x04, 0x37
        /*0002*/ 	.short	(.L_61 - .L_60)
.L_60:
        /*0004*/ 	.word	0x00000082


	//----- nvinfo : EIATTR_KPARAM_INFO
	.align		4
.L_61:
        /*0008*/ 	.byte	0x04, 0x17
        /*000a*/ 	.short	(.L_63 - .L_62)
.L_62:
        /*000c*/ 	.word	0x00000000
        /*0010*/ 	.short	0x0002
        /*0012*/ 	.short	0x0010
        /*0014*/ 	.byte	0x00, 0xf5, 0x21, 0x00


	//----- nvinfo : EIATTR_KPARAM_INFO
	.align		4
.L_63:
        /*0018*/ 	.byte	0x04, 0x17
        /*001a*/ 	.short	(.L_65 - .L_64)
.L_64:
        /*001c*/ 	.word	0x00000000
        /*0020*/ 	.short	0x0001
        /*0022*/ 	.short	0x0008
        /*0024*/ 	.byte	0x00, 0xf5, 0x21, 0x00


	//----- nvinfo : EIATTR_KPARAM_INFO
	.align		4
.L_65:
        /*0028*/ 	.byte	0x04, 0x17
        /*002a*/ 	.short	(.L_67 - .L_66)
.L_66:
        /*002c*/ 	.word	0x00000000
        /*0030*/ 	.short	0x0000
        /*0032*/ 	.short	0x0000
        /*0034*/ 	.byte	0x00, 0xf5, 0x21, 0x00


	//----- nvinfo : EIATTR_SPARSE_MMA_MASK
	.align		4
.L_67:
        /*0038*/ 	.byte	0x03, 0x50
        /*003a*/ 	.short	0x0000


	//----- nvinfo : EIATTR_MAXREG_COUNT
	.align		4
        /*003c*/ 	.byte	0x03, 0x1b
        /*003e*/ 	.short	0x00ff


	//----- nvinfo : EIATTR_EXTERNS
	.align		4
        /*0040*/ 	.byte	0x04, 0x0f
        /*0042*/ 	.short	(.L_69 - .L_68)


	//   ....[0]....
	.align		4
.L_68:
        /*0044*/ 	.word	index@(vprintf)


	//   ....[1]....
	.align		4
        /*0048*/ 	.word	index@(__assertfail)


	//----- nvinfo : EIATTR_MERCURY_ISA_VERSION
	.align		4
.L_69:
        /*004c*/ 	.byte	0x03, 0x5f
        /*004e*/ 	.short	0x0101


	//----- nvinfo : EIATTR_VRC_CTA_INIT_COUNT
	.align		4
        /*0050*/ 	.byte	0x02, 0x4a
	.zero		1
	.zero		1


	//----- nvinfo : EIATTR_SYSCALL_OFFSETS
	.align		4
        /*0054*/ 	.byte	0x04, 0x46
        /*0056*/ 	.short	(.L_71 - .L_70)


	//   ....[0]....
.L_70:
        /*0058*/ 	.word	0x000001c0


	//   ....[1]....
        /*005c*/ 	.word	0x000016e0


	//   ....[2]....
        /*0060*/ 	.word	0x00002200


	//   ....[3]....
        /*0064*/ 	.word	0x00002300


	//----- nvinfo : EIATTR_EXIT_INSTR_OFFSETS
	.align		4
.L_71:
        /*0068*/ 	.byte	0x04, 0x1c
        /*006a*/ 	.short	(.L_73 - .L_72)


	//   ....[0]....
.L_72:
        /*006c*/ 	.word	0x00000c30


	//   ....[1]....
        /*0070*/ 	.word	0x000016f0


	//   ....[2]....
        /*0074*/ 	.word	0x00002150


	//   ....[3]....
        /*0078*/ 	.word	0x00002310


	//   ....[4]....
        /*007c*/ 	.word	0x00002330


	//   ....[5]....
        /*0080*/ 	.word	0x00002350


	//----- nvinfo : EIATTR_CRS_STACK_SIZE
	.align		4
.L_73:
        /*0084*/ 	.byte	0x04, 0x1e
        /*0086*/ 	.short	(.L_75 - .L_74)
.L_74:
        /*0088*/ 	.word	0x00000000


	//----- nvinfo : EIATTR_CBANK_PARAM_SIZE
	.align		4
.L_75:
        /*008c*/ 	.byte	0x03, 0x19
        /*008e*/ 	.short	0x0018


	//----- nvinfo : EIATTR_PARAM_CBANK
	.align		4
        /*0090*/ 	.byte	0x04, 0x0a
        /*0092*/ 	.short	(.L_77 - .L_76)
	.align		4
.L_76:
        /*0094*/ 	.word	index@(.nv.constant0._Z14init_side_infoPjS_Ph)
        /*0098*/ 	.short	0x0380
        /*009a*/ 	.short	0x0018


	//----- nvinfo : EIATTR_SW_WAR
	.align		4
.L_77:
        /*009c*/ 	.byte	0x04, 0x36
        /*009e*/ 	.short	(.L_79 - .L_78)
.L_78:
        /*00a0*/ 	.word	0x00000008
.L_79:


//--------------------- .nv.callgraph             --------------------------
	.section	.nv.callgraph,"",@"SHT_CUDA_CALLGRAPH"
	.align	4
	.sectionentsize	8
	.align		4
        /*0000*/ 	.word	0x00000000
	.align		4
        /*0004*/ 	.word	0xffffffff
	.align		4
        /*0008*/ 	.word	index@(_Z27test_single_address_latencyPjS_)
	.align		4
        /*000c*/ 	.word	index@(vprintf)
	.align		4
        /*0010*/ 	.word	index@(_Z14init_side_infoPjS_Ph)
	.align		4
        /*0014*/ 	.word	index@(vprintf)
	.align		4
        /*0018*/ 	.word	index@(_Z14init_side_infoPjS_Ph)
	.align		4
        /*001c*/ 	.word	index@(__assertfail)
	.align		4
        /*0020*/ 	.word	0x00000000
	.align		4
        /*0024*/ 	.word	0xfffffffe
	.align		4
        /*0028*/ 	.word	0x00000000
	.align		4
        /*002c*/ 	.word	0xfffffffd
	.align		4
        /*0030*/ 	.word	0x00000000
	.align		4
        /*0034*/ 	.word	0xfffffffc


//--------------------- .nv.constant4             --------------------------
	.section	.nv.constant4,"a",@progbits
	.align	8
	.align		8
.nv.constant4:
        /*0000*/ 	.dword	vprintf
	.align		8
        /*0008*/ 	.dword	__unnamed_1
	.align		8
        /*0010*/ 	.dword	$str
	.align		8
        /*0018*/ 	.dword	$str$1
	.align		8
        /*0020*/ 	.dword	$str$5
	.align		8
        /*0028*/ 	.dword	$str$7
	.align		8
        /*0030*/ 	.dword	$str$10
	.align		8
        /*0038*/ 	.dword	$str$11
	.align		8
        /*0040*/ 	.dword	$str$12
	.align		8
        /*0048*/ 	.dword	__assertfail


//--------------------- .text._Z27test_single_address_latencyPjS_ --------------------------
	.section	.text._Z27test_single_address_latencyPjS_,"ax",@progbits
	.align	128
        .global         _Z27test_single_address_latencyPjS_
        .type           _Z27test_single_address_latencyPjS_,@function
        .size           _Z27test_single_address_latencyPjS_,(.L_x_18 - _Z27test_single_address_latencyPjS_)
        .other          _Z27test_single_address_latencyPjS_,@"STO_CUDA_ENTRY STV_DEFAULT"
_Z27test_single_address_latencyPjS_:
.text._Z27test_single_address_latencyPjS_:
[----:B------:R-:W0:Y:S01]  /*0000*/  LDC R1, c[0x0][0x37c] ;  /* 0x0000df00ff017b82 */ /* 0x000e220000000800 */
[----:B------:R-:W1:Y:S01]  /*0010*/  S2R R0, SR_TID.X ;  /* 0x0000000000007919 */ /* 0x000e620000002100 */
[----:B------:R-:W2:Y:S01]  /*0020*/  LDCU UR4, c[0x0][0x2f8] ;  /* 0x00005f00ff0477ac */ /* 0x000ea20008000800 */
[----:B0-----:R-:W-:Y:S01]  /*0030*/  VIADD R1, R1, 0xffffffe8 ;  /* 0xffffffe801017836 */ /* 0x001fe20000000000 */
[----:B------:R-:W0:Y:S04]  /*0040*/  LDCU UR5, c[0x0][0x2fc] ;  /* 0x00005f80ff0577ac */ /* 0x000e280008000800 */
[----:B--2---:R-:W-:-:S05]  /*0050*/  IADD3 R6, P1, PT, R1, UR4, RZ ;  /* 0x0000000401067c10 */ /* 0x004fca000ff3e0ff */
[----:B0-----:R-:W-:Y:S01]  /*0060*/  IMAD.X R7, RZ, RZ, UR5, P1 ;  /* 0x00000005ff077e24 */ /* 0x001fe200088e06ff */
[----:B-1----:R-:W-:-:S13]  /*0070*/  ISETP.NE.AND P0, PT, R0, RZ, PT ;  /* 0x000000ff0000720c */ /* 0x002fda0003f05270 */
[----:B------:R-:W-:Y:S05]  /*0080*/  @P0 BRA `(.L_x_0) ;  /* 0x0000000800900947 */ /* 0x000fea0003800000 */
[----:B------:R-:W0:Y:S02]  /*0090*/  S2UR UR4, SR_VIRTUALSMID ;  /* 0x00000000000479c3 */ /* 0x000e240000004300 */
[----:B0-----:R-:W-:-:S13]  /*00a0*/  ISETP.NE.AND P0, PT, RZ, UR4, PT ;  /* 0x00000004ff007c0c */ /* 0x001fda000bf05270 */
[----:B------:R-:W-:Y:S05]  /*00b0*/  @P0 EXIT ;  /* 0x000000000000094d */ /* 0x000fea0003800000 */
[----:B------:R-:W0:Y:S01]  /*00c0*/  LDC.64 R4, c[0x0][0x380] ;  /* 0x0000e000ff047b82 */ /* 0x000e220000000a00 */
[----:B------:R-:W0:Y:S02]  /*00d0*/  LDCU.64 UR6, c[0x0][0x358] ;  /* 0x00006b00ff0677ac */ /* 0x000e240008000a00 */
[----:B0-----:R0:W2:Y:S05]  /*00e0*/  ATOMG.E.EXCH.STRONG.GPU PT, R0, desc[UR6][R4.64], RZ ;  /* 0x800000ff040079a8 */ /* 0x0010aa000c1ef106 */
[----:B------:R-:W1:Y:S01]  /*00f0*/  S2UR UR4, SR_CLOCKLO ;  /* 0x00000000000479c3 */ /* 0x000e620000005000 */
[----:B------:R-:W-:Y:S01]  /*0100*/  NOP ;  /* 0x0000000000007918 */ /* 0x000fe20000000000 */
[----:B------:R-:W-:-:S06]  /*0110*/  IMAD.MOV.U32 R2, RZ, RZ, 0x5f5e0ff ;  /* 0x05f5e0ffff027424 */ /* 0x000fcc00078e00ff */
[----:B------:R-:W3:Y:S01]  /*0120*/  LDC.64 R8, c[0x0][0x380] ;  /* 0x0000e000ff087b82 */ /* 0x000ee20000000a00 */
[----:B------:R-:W4:Y:S02]  /*0130*/  ATOMG.E.INC.STRONG.GPU PT, R4, desc[UR6][R4.64], R2 ;  /* 0x80000002040479a8 */ /* 0x000f2400099ef106 */
[----:B----4-:R-:W-:-:S04]  /*0140*/  ISETP.GT.AND P0, PT, R4, 0xfa, PT ;  /* 0x000000fa0400780c */ /* 0x010fc80003f04270 */
[----:B------:R-:W-:-:S05]  /*0150*/  SEL R3, RZ, 0x1, !P0 ;  /* 0x00000001ff037807 */ /* 0x000fca0004000000 */
[----:B---3--:R-:W-:-:S05]  /*0160*/  IMAD.WIDE.U32 R8, R3, 0x4, R8 ;  /* 0x0000000403087825 */ /* 0x008fca00078e0008 */
[----:B------:R-:W3:Y:S02]  /*0170*/  ATOMG.E.INC.STRONG.GPU PT, R3, desc[UR6][R8.64], R2 ;  /* 0x80000002080379a8 */ /* 0x000ee400099ef106 */
[----:B---3--:R-:W-:-:S04]  /*0180*/  ISETP.GT.AND P0, PT, R3, 0xfa, PT ;  /* 0x000000fa0300780c */ /* 0x008fc80003f04270 */
[----:B------:R-:W-:-:S04]  /*0190*/  SEL R11, RZ, 0x4, !P0 ;  /* 0x00000004ff0b7807 */ /* 0x000fc80004000000 */
[----:B------:R-:W-:-:S05]  /*01a0*/  IADD3 R10, P0, PT, R8, R11, RZ ;  /* 0x0000000b080a7210 */ /* 0x000fca0007f1e0ff */
[----:B------:R-:W-:-:S05]  /*01b0*/  IMAD.X R11, RZ, RZ, R9, P0 ;  /* 0x000000ffff0b7224 */ /* 0x000fca00000e0609 */
[----:B------:R-:W3:Y:S02]  /*01c0*/  ATOMG.E.INC.STRONG.GPU PT, R3, desc[UR6][R10.64], R2 ;  /* 0x800000020a0379a8 */ /* 0x000ee400099ef106 */
[----:B---3--:R-:W-:-:S04]  /*01d0*/  ISETP.GT.AND P0, PT, R3, 0xfa, PT ;  /* 0x000000fa0300780c */ /* 0x008fc80003f04270 */
[----:B0-----:R-:W-:-:S04]  /*01e0*/  SEL R5, RZ, 0x4, !P0 ;  /* 0x00000004ff057807 */ /* 0x001fc80004000000 */
[----:B------:R-:W-:-:S05]  /*01f0*/  IADD3 R4, P0, PT, R5, R10, RZ ;  /* 0x0000000a05047210 */ /* 0x000fca0007f1e0ff */
[----:B------:R-:W-:-:S05]  /*0200*/  IMAD.X R5, RZ, RZ, R11, P0 ;  /* 0x000000ffff057224 */ /* 0x000fca00000e060b */
[----:B------:R-:W3:Y:S02]  /*0210*/  ATOMG.E.INC.STRONG.GPU PT, R3, desc[UR6][R4.64], R2 ;  /* 0x80000002040379a8 */ /* 0x000ee400099ef106 */
[----:B---3--:R-:W-:-:S04]  /*0220*/  ISETP.GT.AND P0, PT, R3, 0xfa, PT ;  /* 0x000000fa0300780c */ /* 0x008fc80003f04270 */
[----:B------:R-:W-:-:S04]  /*0230*/  SEL R9, RZ, 0x4, !P0 ;  /* 0x00000004ff097807 */ /* 0x000fc80004000000 */
        /* <DEDUP_REMOVED lines=103> */
[----:B---3--:R-:W-:Y:S02]  /*08b0*/  ISETP.GT.AND P0, PT, R3, 0xfa, PT ;  /* 0x000000fa0300780c */ /* 0x008fe40003f04270 */
[----:B------:R-:W-:Y:S01]  /*08c0*/  CS2R.32 R2, SR_CLOCKLO ;  /* 0x0000000000027805 */ /* 0x000fe20000005000 */
[----:B------:R-:W0:Y:S01]  /*08d0*/  LDC.64 R4, c[0x0][0x388] ;  /* 0x0000e200ff047b82 */ /* 0x000e220000000a00 */
[----:B------:R-:W-:-:S04]  /*08e0*/  SEL R11, RZ, 0x4, !P0 ;  /* 0x00000004ff0b7807 */ /* 0x000fc80004000000 */
[----:B------:R-:W-:-:S05]  /*08f0*/  IADD3 R10, P0, PT, R11, R12, RZ ;  /* 0x0000000c0b0a7210 */ /* 0x000fca0007f1e0ff */
[----:B------:R-:W-:Y:S02]  /*0900*/  IMAD.X R11, RZ, RZ, R13, P0 ;  /* 0x000000ffff0b7224 */ /* 0x000fe400000e060d */
[----:B------:R-:W3:Y:S03]  /*0910*/  LDC.64 R12, c[0x0][0x380] ;  /* 0x0000e000ff0c7b82 */ /* 0x000ee60000000a00 */
[----:B--2---:R2:W-:Y:S04]  /*0920*/  STG.E desc[UR6][R10.64], R0 ;  /* 0x000000000a007986 */ /* 0x0045e8000c101906 */
[----:B0-----:R0:W4:Y:S01]  /*0930*/  LDG.E R3, desc[UR6][R4.64+0x324] ;  /* 0x0003240604037981 */ /* 0x001122000c1e1900 */
[----:B-1----:R-:W-:Y:S01]  /*0940*/  VIADD R2, R2, -UR4 ;  /* 0x8000000402027c36 */ /* 0x002fe20008000000 */
[----:B------:R-:W0:Y:S01]  /*0950*/  LDCU.64 UR4, c[0x4][0x40] ;  /* 0x01000800ff0477ac */ /* 0x000e220008000a00 */
[----:B--2---:R-:W-:-:S04]  /*0960*/  MOV R0, 0x0 ;  /* 0x0000000000007802 */ /* 0x004fc80000000f00 */
[----:B------:R1:W2:Y:S01]  /*0970*/  LDC.64 R10, c[0x4][R0] ;  /* 0x01000000000a7b82 */ /* 0x0002a20000000a00 */
[C-C-:B---3--:R-:W-:Y:S02]  /*0980*/  SHF.R.U64 R8, R12.reuse, 0x15, R13.reuse ;  /* 0x000000150c087819 */ /* 0x148fe4000000120d */
[----:B------:R-:W-:-:S05]  /*0990*/  SHF.R.U64 R9, R12, 0x18, R13 ;  /* 0x000000180c097819 */ /* 0x000fca000000120d */
[----:B------:R-:W3:Y:S01]  /*09a0*/  LDC.64 R12, c[0x4][0x30] ;  /* 0x01000c00ff0c7b82 */ /* 0x000ee20000000a00 */
[----:B------:R-:W-:Y:S01]  /*09b0*/  LOP3.LUT R9, R8, 0x1, R9, 0x48, !PT ;  /* 0x0000000108097812 */ /* 0x000fe200078e4809 */
[----:B0-----:R-:W-:-:S03]  /*09c0*/  IMAD.U32 R4, RZ, RZ, UR4 ;  /* 0x00000004ff047e24 */ /* 0x001fc6000f8e00ff */
[----:B------:R-:W-:Y:S01]  /*09d0*/  ISETP.NE.U32.AND P0, PT, R9, 0x1, PT ;  /* 0x000000010900780c */ /* 0x000fe20003f05070 */
[----:B------:R-:W-:-:S03]  /*09e0*/  IMAD.U32 R5, RZ, RZ, UR5 ;  /* 0x00000005ff057e24 */ /* 0x000fc6000f8e00ff */
[----:B------:R-:W-:-:S04]  /*09f0*/  ISETP.NE.U32.AND.EX P0, PT, RZ, RZ, PT, P0 ;  /* 0x000000ffff00720c */ /* 0x000fc80003f05100 */
[----:B----4-:R-:W-:Y:S01]  /*0a00*/  ISETP.GE.XOR P0, PT, R3, R2, !P0 ;  /* 0x000000020300720c */ /* 0x010fe20004706a70 */
[----:B------:R0:W-:-:S12]  /*0a10*/  STL.64 [R1], R2 ;  /* 0x0000000201007387 */ /* 0x0001d80000100a00 */
[----:B---3--:R-:W0:Y:S08]  /*0a20*/  @!P0 LDC R12, c[0x4][0x38] ;  /* 0x01000e00ff0c8b82 */ /* 0x008e300000000800 */
[----:B------:R-:W3:Y:S01]  /*0a30*/  @!P0 LDC R13, c[0x4][0x3c] ;  /* 0x01000f00ff0d8b82 */ /* 0x000ee20000000800 */
[----:B------:R-:W-:-:S04]  /*0a40*/  ISETP.GE.AND P0, PT, R3, R2, PT ;  /* 0x000000020300720c */ /* 0x000fc80003f06270 */
[----:B------:R-:W-:-:S05]  /*0a50*/  SEL R8, RZ, 0x1, P0 ;  /* 0x00000001ff087807 */ /* 0x000fca0000000000 */
[----:B------:R1:W-:Y:S01]  /*0a60*/  STL.64 [R1+0x8], R8 ;  /* 0x0000080801007387 */ /* 0x0003e20000100a00 */
[----:B0-----:R-:W-:Y:S02]  /*0a70*/  IMAD.MOV.U32 R2, RZ, RZ, R12 ;  /* 0x000000ffff027224 */ /* 0x001fe400078e000c */
[----:B---3--:R-:W-:-:S05]  /*0a80*/  IMAD.MOV.U32 R3, RZ, RZ, R13 ;  /* 0x000000ffff037224 */ /* 0x008fca00078e000d */
[----:B--2---:R1:W-:Y:S02]  /*0a90*/  STL.64 [R1+0x10], R2 ;  /* 0x0000100201007387 */ /* 0x0043e40000100a00 */
[----:B------:R-:W-:-:S07]  /*0aa0*/  LEPC R20, `(.L_x_1) ;  /* 0x000000001014794e */ /* 0x000fce0000000000 */
[----:B-1----:R-:W-:Y:S05]  /*0ab0*/  CALL.ABS.NOINC R10 ;  /* 0x000000000a007343 */ /* 0x002fea0003c00000 */
.L_x_1:
[----:B------:R-:W-:Y:S05]  /*0ac0*/  EXIT ;  /* 0x000000000000794d */ /* 0x000fea0003800000 */
.L_x_0:
[----:B------:R-:W-:-:S13]  /*0ad0*/  ISETP.GE.U32.AND P0, PT, R0, 0x20, PT ;  /* 0x000000200000780c */ /* 0x000fda0003f06070 */
[----:B------:R-:W-:Y:S05]  /*0ae0*/  @!P0 EXIT ;  /* 0x000000000000894d */ /* 0x000fea0003800000 */
[----:B------:R-:W-:Y:S05]  /*0af0*/  NANOSLEEP 0x2710 ;  /* 0x000027100000795d */ /* 0x000fea0003800000 */
[----:B------:R-:W-:Y:S05]  /*0b00*/  EXIT ;  /* 0x000000000000794d */ /* 0x000fea0003800000 */
.L_x_2:
[----:B------:R-:W-:-:S00]  /*0b10*/  BRA `(.L_x_2) ;  /* 0xfffffffc00fc7947 */ /* 0x000fc0000383ffff */
[----:B------:R-:W-:-:S00]  /*0b20*/  NOP ;  /* 0x0000000000007918 */ /* 0x000fc00000000000 */
        /* <DEDUP_REMOVED lines=13> */
.L_x_18:


//--------------------- .text._Z17test_page_latencyPjS_Phi --------------------------
	.section	.text._Z17test_page_latencyPjS_Phi,"ax",@progbits
	.align	128
        .global         _Z17test_page_latencyPjS_Phi
        .type           _Z17test_page_latencyPjS_Phi,@function
        .size           _Z17test_page_latencyPjS_Phi,(.L_x_19 - _Z17test_page_latencyPjS_Phi)
        .other          _Z17test_page_latencyPjS_Phi,@"STO_CUDA_ENTRY STV_DEFAULT"
_Z17test_page_latencyPjS_Phi:
.text._Z17test_page_latencyPjS_Phi:
[----:B------:R-:W-:Y:S01]  /*0000*/  LDC R1, c[0x0][0x37c] ;  /* 0x0000df00ff017b82 */ /* 0x000fe20000000800 */
[----:B------:R-:W0:Y:S02]  /*0010*/  S2R R0, SR_TID.X ;  /* 0x0000000000007919 */ /* 0x000e240000002100 */
[----:B0-----:R-:W-:-:S13]  /*0020*/  ISETP.NE.AND P0, PT, R0, RZ, PT ;  /* 0x000000ff0000720c */ /* 0x001fda0003f05270 */
[----:B------:R-:W-:Y:S05]  /*0030*/  @P0 EXIT ;  /* 0x000000000000094d */ /* 0x000fea0003800000 */
[----:B------:R-:W0:Y:S01]  /*0040*/  LDC R8, c[0x0][0x398] ;  /* 0x0000e600ff087b82 */ /* 0x000e220000000800 */
[----:B------:R-:W1:Y:S07]  /*0050*/  S2R R3, SR_VIRTUALSMID ;  /* 0x0000000000037919 */ /* 0x000e6e0000004300 */
[----:B------:R-:W2:Y:S01]  /*0060*/  LDC.64 R4, c[0x0][0x388] ;  /* 0x0000e200ff047b82 */ /* 0x000ea20000000a00 */
[----:B0-----:R-:W-:-:S13]  /*0070*/  ISETP.GE.AND P0, PT, R8, 0x1, PT ;  /* 0x000000010800780c */ /* 0x001fda0003f06270 */
[----:B-12---:R-:W-:Y:S05]  /*0080*/  @!P0 EXIT ;  /* 0x000000000000894d */ /* 0x006fea0003800000 */
[----:B------:R-:W0:Y:S01]  /*0090*/  LDC.64 R6, c[0x0][0x388] ;  /* 0x0000e200ff067b82 */ /* 0x000e220000000a00 */
[----:B------:R-:W1:Y:S01]  /*00a0*/  LDCU.64 UR4, c[0x0][0x358] ;  /* 0x00006b00ff0477ac */ /* 0x000e620008000a00 */
[----:B------:R-:W-:Y:S01]  /*00b0*/  IMAD.WIDE R4, R3, 0x4, R4 ;  /* 0x0000000403047825 */ /* 0x000fe200078e0204 */
[----:B------:R-:W2:Y:S01]  /*00c0*/  LDCU.64 UR8, c[0x0][0x380] ;  /* 0x00007000ff0877ac */ /* 0x000ea20008000a00 */
[----:B------:R-:W3:Y:S03]  /*00d0*/  LDCU.64 UR6, c[0x0][0x390] ;  /* 0x00007200ff0677ac */ /* 0x000ee60008000a00 */
[----:B-1----:R1:W5:Y:S04]  /*00e0*/  LDG.E R0, desc[UR4][R4.64] ;  /* 0x0000000404007981 */ /* 0x002368000c1e1900 */
[----:B0-----:R1:W5:Y:S01]  /*00f0*/  LDG.E R2, desc[UR4][R6.64+0x324] ;  /* 0x0003240406027981 */ /* 0x001362000c1e1900 */
[----:B--23--:R-:W-:-:S07]  /*0100*/  IMAD.MOV R3, RZ, RZ, -R8 ;  /* 0x000000ffff037224 */ /* 0x00cfce00078e0a08 */
.L_x_3:
[----:B0-----:R-:W-:Y:S02]  /*0110*/  IMAD.U32 R8, RZ, RZ, UR8 ;  /* 0x00000008ff087e24 */ /* 0x001fe4000f8e00ff */
[----:B------:R-:W-:-:S05]  /*0120*/  IMAD.U32 R9, RZ, RZ, UR9 ;  /* 0x00000009ff097e24 */ /* 0x000fca000f8e00ff */
[----:B-1----:R0:W2:Y:S01]  /*0130*/  ATOMG.E.EXCH.STRONG.GPU PT, R4, desc[UR4][R8.64], RZ ;  /* 0x800000ff080479a8 */ /* 0x0020a2000c1ef104 */
[----:B------:R-:W-:Y:S01]  /*0140*/  CS2R.32 R5, SR_CLOCKLO ;  /* 0x0000000000057805 */ /* 0x000fe20000005000 */
[----:B------:R-:W-:-:S05]  /*0150*/  IMAD.MOV.U32 R6, RZ, RZ, 0x5f5e0ff ;  /* 0x05f5e0ffff067424 */ /* 0x000fca00078e00ff */
[----:B------:R-:W3:Y:S02]  /*0160*/  ATOMG.E.INC.STRONG.GPU PT, R8, desc[UR4][R8.64], R6 ;  /* 0x80000006080879a8 */ /* 0x000ee400099ef104 */
[----:B---3--:R-:W-:-:S04]  /*0170*/  ISETP.GT.AND P0, PT, R8, 0xfa, PT ;  /* 0x000000fa0800780c */ /* 0x008fc80003f04270 */
[----:B------:R-:W-:-:S04]  /*0180*/  SEL R12, RZ, 0x4, !P0 ;  /* 0x00000004ff0c7807 */ /* 0x000fc80004000000 */
[----:B------:R-:W-:-:S05]  /*0190*/  IADD3 R10, P0, PT, R12, UR8, RZ ;  /* 0x000000080c0a7c10 */ /* 0x000fca000ff1e0ff */
[----:B------:R-:W-:-:S05]  /*01a0*/  IMAD.X R11, RZ, RZ, UR9, P0 ;  /* 0x00000009ff0b7e24 */ /* 0x000fca00080e06ff */
[----:B------:R-:W3:Y:S02]  /*01b0*/  ATOMG.E.INC.STRONG.GPU PT, R10, desc[UR4][R10.64], R6 ;  /* 0x800000060a0a79a8 */ /* 0x000ee400099ef104 */
[----:B---3--:R-:W-:-:S04]  /*01c0*/  ISETP.GT.AND P0, PT, R10, 0xfa, PT ;  /* 0x000000fa0a00780c */ /* 0x008fc80003f04270 */
[----:B------:R-:W-:-:S04]  /*01d0*/  SEL R7, RZ, 0x4, !P0 ;  /* 0x00000004ff077807 */ /* 0x000fc80004000000 */
[----:B------:R-:W-:-:S05]  /*01e0*/  IADD3 R7, P0, PT, R7, R12, RZ ;  /* 0x0000000c07077210 */ /* 0x000fca0007f1e0ff */
[----:B------:R-:W-:Y:S01]  /*01f0*/  IMAD.X R15, RZ, RZ, RZ, P0 ;  /* 0x000000ffff0f7224 */ /* 0x000fe200000e06ff */
[----:B------:R-:W-:-:S04]  /*0200*/  IADD3 R12, P0, PT, R7, UR8, RZ ;  /* 0x00000008070c7c10 */ /* 0x000fc8000ff1e0ff */
[----:B------:R-:W-:-:S05]  /*0210*/  IADD3.X R13, PT, PT, R15, UR9, RZ, P0, !PT ;  /* 0x000000090f0d7c10 */ /* 0x000fca00087fe4ff */
[----:B------:R-:W3:Y:S02]  /*0220*/  ATOMG.E.INC.STRONG.GPU PT, R12, desc[UR4][R12.64], R6 ;  /* 0x800000060c0c79a8 */ /* 0x000ee400099ef104 */
[----:B---3--:R-:W-:-:S04]  /*0230*/  ISETP.GT.AND P0, PT, R12, 0xfa, PT ;  /* 0x000000fa0c00780c */ /* 0x008fc80003f04270 */
[----:B------:R-:W-:-:S04]  /*0240*/  SEL R14, RZ, 0x4, !P0 ;  /* 0x00000004ff0e7807 */ /* 0x000fc80004000000 */
[----:B------:R-:W-:-:S05]  /*0250*/  IADD3 R14, P0, PT, R14, R7, RZ ;  /* 0x000000070e0e7210 */ /* 0x000fca0007f1e0ff */
[----:B------:R-:W-:Y:S01]  /*0260*/  IMAD.X R10, RZ, RZ, R15, P0 ;  /* 0x000000ffff0a7224 */ /* 0x000fe200000e060f */
[----:B0-----:R-:W-:-:S04]  /*0270*/  IADD3 R8, P0, PT, R14, UR8, RZ ;  /* 0x000000080e087c10 */ /* 0x001fc8000ff1e0ff */
[----:B------:R-:W-:-:S05]  /*0280*/  IADD3.X R9, PT, PT, R10, UR9, RZ, P0, !PT ;  /* 0x000000090a097c10 */ /* 0x000fca00087fe4ff */
[----:B------:R-:W3:Y:S02]  /*0290*/  ATOMG.E.INC.STRONG.GPU PT, R8, desc[UR4][R8.64], R6 ;  /* 0x80000006080879a8 */ /* 0x000ee400099ef104 */
[----:B---3--:R-:W-:-:S04]  /*02a0*/  ISETP.GT.AND P0, PT, R8, 0xfa, PT ;  /* 0x000000fa0800780c */ /* 0x008fc80003f04270 */
[----:B------:R-:W-:-:S04]  /*02b0*/  SEL R7, RZ, 0x4, !P0 ;  /* 0x00000004ff077807 */ /* 0x000fc80004000000 */
[----:B------:R-:W-:-:S05]  /*02c0*/  IADD3 R7, P0, PT, R7, R14, RZ ;  /* 0x0000000e07077210 */ /* 0x000fca0007f1e0ff */
[----:B------:R-:W-:Y:S01]  /*02d0*/  IMAD.X R13, RZ, RZ, R10, P0 ;  /* 0x000000ffff0d7224 */ /* 0x000fe200000e060a */
[----:B------:R-:W-:-:S04]  /*02e0*/  IADD3 R10, P0, PT, R7, UR8, RZ ;  /* 0x00000008070a7c10 */ /* 0x000fc8000ff1e0ff */
        /* <DEDUP_REMOVED lines=142> */
[----:B---3--:R-:W-:Y:S02]  /*0bd0*/  ISETP.GT.AND P0, PT, R10, 0xfa, PT ;  /* 0x000000fa0a00780c */ /* 0x008fe40003f04270 */
[----:B------:R-:W-:-:S05]  /*0be0*/  CS2R.32 R6, SR_CLOCKLO ;  /* 0x0000000000067805 */ /* 0x000fca0000005000 */
[----:B------:R-:W-:Y:S01]  /*0bf0*/  IMAD.IADD R5, R6, 0x1, -R5 ;  /* 0x0000000106057824 */ /* 0x000fe200078e0a05 */
[----:B------:R-:W-:Y:S01]  /*0c00*/  SEL R6, RZ, 0x4, !P0 ;  /* 0x00000004ff067807 */ /* 0x000fe20004000000 */
[----:B------:R-:W-:Y:S02]  /*0c10*/  VIADD R3, R3, 0x1 ;  /* 0x0000000103037836 */ /* 0x000fe40000000000 */
[----:B------:R-:W-:Y:S01]  /*0c20*/  IMAD.U32 R8, RZ, RZ, UR6 ;  /* 0x00000006ff087e24 */ /* 0x000fe2000f8e00ff */
[----:B-----5:R-:W-:Y:S01]  /*0c30*/  ISETP.GE.AND P0, PT, R2, R5, PT ;  /* 0x000000050200720c */ /* 0x020fe20003f06270 */
[----:B------:R-:W-:Y:S01]  /*0c40*/  IMAD.U32 R9, RZ, RZ, UR7 ;  /* 0x00000007ff097e24 */ /* 0x000fe2000f8e00ff */
[----:B------:R-:W-:Y:S01]  /*0c50*/  IADD3 R6, P1, P2, R7, UR8, R6 ;  /* 0x0000000807067c10 */ /* 0x000fe2000fa3e006 */
[----:B------:R-:W-:Y:S01]  /*0c60*/  UIADD3 UR6, UP1, UPT, UR6, 0x1, URZ ;  /* 0x0000000106067890 */ /* 0x000fe2000ff3e0ff */
[----:B------:R-:W-:Y:S01]  /*0c70*/  SEL R5, RZ, 0x1, P0 ;  /* 0x00000001ff057807 */ /* 0x000fe20000000000 */
[----:B------:R-:W-:Y:S01]  /*0c80*/  UIADD3 UR8, UP0, UPT, UR8, 0x200000, URZ ;  /* 0x0020000008087890 */ /* 0x000fe2000ff1e0ff */
[----:B------:R-:W-:Y:S01]  /*0c90*/  ISETP.NE.AND P0, PT, R3, RZ, PT ;  /* 0x000000ff0300720c */ /* 0x000fe20003f05270 */
[----:B------:R-:W-:Y:S01]  /*0ca0*/  UIADD3.X UR7, UPT, UPT, URZ, UR7, URZ, UP1, !UPT ;  /* 0x00000007ff077290 */ /* 0x000fe20008ffe4ff */
[----:B------:R-:W-:Y:S01]  /*0cb0*/  IADD3.X R7, PT, PT, R12, UR9, RZ, P1, P2 ;  /* 0x000000090c077c10 */ /* 0x000fe20008fe44ff */
[----:B------:R-:W-:Y:S01]  /*0cc0*/  UIADD3.X UR9, UPT, UPT, URZ, UR9, URZ, UP0, !UPT ;  /* 0x00000009ff097290 */ /* 0x000fe200087fe4ff */
[----:B------:R-:W-:-:S03]  /*0cd0*/  LOP3.LUT R5, R5, 0x1, R0, 0x78, !PT ;  /* 0x0000000105057812 */ /* 0x000fc600078e7800 */
[----:B--2---:R0:W-:Y:S04]  /*0ce0*/  STG.E desc[UR4][R6.64], R4 ;  /* 0x0000000406007986 */ /* 0x0041e8000c101904 */
[----:B------:R0:W-:Y:S02]  /*0cf0*/  STG.E.U8 desc[UR4][R8.64], R5 ;  /* 0x0000000508007986 */ /* 0x0001e4000c101104 */
[----:B------:R-:W-:Y:S05]  /*0d00*/  @P0 BRA `(.L_x_3) ;  /* 0xfffffff400000947 */ /* 0x000fea000383ffff */
[----:B------:R-:W-:Y:S05]  /*0d10*/  EXIT ;  /* 0x000000000000794d */ /* 0x000fea0003800000 */
.L_x_4:
        /* <DEDUP_REMOVED lines=14> */
.L_x_19:


//--------------------- .text._Z14init_side_infoPjS_Ph --------------------------
	.section	.text._Z14init_side_infoPjS_Ph,"ax",@progbits
	.align	128
        .global         _Z14init_side_infoPjS_Ph
        .type           _Z14init_side_infoPjS_Ph,@function
        .size           _Z14init_side_infoPjS_Ph,(.L_x_20 - _Z14init_side_infoPjS_Ph)
        .other          _Z14init_side_infoPjS_Ph,@"STO_CUDA_ENTRY STV_DEFAULT"
_Z14init_side_infoPjS_Ph:
.text._Z14init_side_infoPjS_Ph:
        /* <DEDUP_REMOVED lines=9> */
[----:B------:R-:W0:Y:S01]  /*0090*/  S2R R22, SR_VIRTUALSMID ;  /* 0x0000000000167919 */ /* 0x000e220000004300 */
[----:B------:R-:W1:Y:S01]  /*00a0*/  LDC.64 R16, c[0x0][0x358] ;  /* 0x0000d600ff107b82 */ /* 0x000e620000000a00 */
[----:B0-----:R-:W-:-:S13]  /*00b0*/  LOP3.LUT P0, RZ, R22, 0x3fffff00, RZ, 0xc0, !PT ;  /* 0x3fffff0016ff7812 */ /* 0x001fda000780c0ff */
[----:B------:R-:W-:Y:S05]  /*00c0*/  @!P0 BRA `(.L_x_6) ;  /* 0x0000000000408947 */ /* 0x000fea0003800000 */
[----:B------:R-:W-:Y:S01]  /*00d0*/  MOV R2, 0x48 ;  /* 0x0000004800027802 */ /* 0x000fe20000000f00 */
[----:B------:R-:W0:Y:S01]  /*00e0*/  LDCU.64 UR4, c[0x4][0x10] ;  /* 0x01000200ff0477ac */ /* 0x000e220008000a00 */
[----:B------:R-:W-:Y:S02]  /*00f0*/  IMAD.MOV.U32 R8, RZ, RZ, 0xff ;  /* 0x000000ffff087424 */ /* 0x000fe400078e00ff */
[----:B------:R-:W-:Y:S01]  /*0100*/  IMAD.MOV.U32 R12, RZ, RZ, 0x1 ;  /* 0x00000001ff0c7424 */ /* 0x000fe200078e00ff */
[----:B------:R-:W2:Y:S01]  /*0110*/  LDCU.64 UR6, c[0x4][0x18] ;  /* 0x01000300ff0677ac */ /* 0x000ea20008000a00 */
[----:B------:R-:W3:Y:S01]  /*0120*/  LDC.64 R2, c[0x4][R2] ;  /* 0x0100000002027b82 */ /* 0x000ee20000000a00 */
[----:B------:R-:W-:Y:S01]  /*0130*/  IMAD.MOV.U32 R13, RZ, RZ, RZ ;  /* 0x000000ffff0d7224 */ /* 0x000fe200078e00ff */
[----:B------:R-:W4:Y:S01]  /*0140*/  LDCU.64 UR8, c[0x4][0x8] ;  /* 0x01000100ff0877ac */ /* 0x000f220008000a00 */
[----:B0-----:R-:W-:Y:S02]  /*0150*/  IMAD.U32 R4, RZ, RZ, UR4 ;  /* 0x00000004ff047e24 */ /* 0x001fe4000f8e00ff */
[----:B------:R-:W-:-:S02]  /*0160*/  IMAD.U32 R5, RZ, RZ, UR5 ;  /* 0x00000005ff057e24 */ /* 0x000fc4000f8e00ff */
[----:B--2---:R-:W-:Y:S02]  /*0170*/  IMAD.U32 R6, RZ, RZ, UR6 ;  /* 0x00000006ff067e24 */ /* 0x004fe4000f8e00ff */
[----:B------:R-:W-:Y:S02]  /*0180*/  IMAD.U32 R7, RZ, RZ, UR7 ;  /* 0x00000007ff077e24 */ /* 0x000fe4000f8e00ff */
[----:B----4-:R-:W-:Y:S02]  /*0190*/  IMAD.U32 R10, RZ, RZ, UR8 ;  /* 0x00000008ff0a7e24 */ /* 0x010fe4000f8e00ff */
[----:B------:R-:W-:-:S07]  /*01a0*/  IMAD.U32 R11, RZ, RZ, UR9 ;  /* 0x00000009ff0b7e24 */ /* 0x000fce000f8e00ff */
[----:B------:R-:W-:-:S07]  /*01b0*/  LEPC R20, `(.L_x_6) ;  /* 0x000000001014794e */ /* 0x000fce0000000000 */
[----:B-1-3--:R-:W-:Y:S05]  /*01c0*/  CALL.ABS.NOINC R2 ;  /* 0x0000000002007343 */ /* 0x00afea0003c00000 */
.L_x_6:
[----:B------:R-:W-:Y:S01]  /*01d0*/  VIADD R0, R22, 0x4 ;  /* 0x0000000416007836 */ /* 0x000fe20000000000 */
[----:B------:R-:W0:Y:S01]  /*01e0*/  LDC.64 R4, c[0x0][0x380] ;  /* 0x0000e000ff047b82 */ /* 0x000e220000000a00 */
[----:B------:R-:W-:-:S03]  /*01f0*/  IMAD.MOV.U32 R2, RZ, RZ, 0x7d0 ;  /* 0x000007d0ff027424 */ /* 0x000fc600078e00ff */
[----:B------:R-:W-:-:S04]  /*0200*/  SHF.R.S32.HI R3, RZ, 0x1f, R0 ;  /* 0x0000001fff037819 */ /* 0x000fc80000011400 */
[----:B------:R-:W-:Y:S01]  /*0210*/  LEA.HI R3, R3, R0, RZ, 0x4 ;  /* 0x0000000003037211 */ /* 0x000fe200078f20ff */
[----:B------:R-:W2:Y:S03]  /*0220*/  LDC.64 R6, c[0x0][0x388] ;  /* 0x0000e200ff067b82 */ /* 0x000ea60000000a00 */
[----:B------:R-:W-:-:S05]  /*0230*/  LOP3.LUT R3, R3, 0xffffff0, RZ, 0xc0, !PT ;  /* 0x0ffffff003037812 */ /* 0x000fca00078ec0ff */
[----:B------:R-:W-:-:S04]  /*0240*/  IMAD.IADD R3, R0, 0x1, -R3 ;  /* 0x0000000100037824 */ /* 0x000fc800078e0a03 */
[----:B------:R-:W-:-:S04]  /*0250*/  IMAD R3, R3, R2, 0x64 ;  /* 0x0000006403037424 */ /* 0x000fc800078e0202 */
[----:B------:R-:W-:Y:S05]  /*0260*/  NANOSLEEP R3 ;  /* 0x000000030000735d */ /* 0x000fea0003800000 */
[----:B-1----:R-:W-:Y:S02]  /*0270*/  R2UR UR4, R16 ;  /* 0x00000000100472ca */ /* 0x002fe400000e0000 */
[----:B------:R-:W-:Y:S01]  /*0280*/  R2UR UR5, R17 ;  /* 0x00000000110572ca */ /* 0x000fe200000e0000 */
[----:B------:R-:W-:-:S04]  /*0290*/  IMAD.SHL.U32 R3, R22, 0x4, RZ ;  /* 0x0000000416037824 */ /* 0x000fc800078e00ff */
[----:B0-----:R-:W-:-:S08]  /*02a0*/  IMAD.WIDE R4, R3, 0x4, R4 ;  /* 0x0000000403047825 */ /* 0x001fd000078e0204 */
[----:B------:R0:W3:Y:S01]  /*02b0*/  ATOMG.E.EXCH.STRONG.GPU PT, R2, desc[UR4][R4.64], RZ ;  /* 0x800000ff040279a8 */ /* 0x0000e2000c1ef104 */
[----:B------:R-:W1:Y:S01]  /*02c0*/  S2UR UR4, SR_CLOCKLO ;  /* 0x00000000000479c3 */ /* 0x000e620000005000 */
[----:B------:R-:W-:Y:S01]  /*02d0*/  NOP ;  /* 0x0000000000007918 */ /* 0x000fe20000000000 */
[----:B------:R-:W-:Y:S01]  /*02e0*/  R2UR UR6, R16 ;  /* 0x00000000100672ca */ /* 0x000fe200000e0000 */
[----:B------:R-:W-:Y:S01]  /*02f0*/  IMAD.MOV.U32 R0, RZ, RZ, 0x5f5e0ff ;  /* 0x05f5e0ffff007424 */ /* 0x000fe200078e00ff */
[----:B------:R-:W-:-:S13]  /*0300*/  R2UR UR7, R17 ;  /* 0x00000000110772ca */ /* 0x000fda00000e0000 */
[----:B------:R-:W4:Y:S02]  /*0310*/  ATOMG.E.INC.STRONG.GPU PT, R3, desc[UR6][R4.64], R0 ;  /* 0x80000000040379a8 */ /* 0x000f2400099ef106 */
[----:B----4-:R-:W-:-:S04]  /*0320*/  ISETP.GT.AND P0, PT, R3, 0xfa, PT ;  /* 0x000000fa0300780c */ /* 0x010fc80003f04270 */
[----:B------:R-:W-:-:S04]  /*0330*/  SEL R9, RZ, 0x4, !P0 ;  /* 0x00000004ff097807 */ /* 0x000fc80004000000 */
[----:B------:R-:W-:-:S05]  /*0340*/  IADD3 R8, P0, PT, R4, R9, RZ ;  /* 0x0000000904087210 */ /* 0x000fca0007f1e0ff */
[----:B------:R-:W-:-:S05]  /*0350*/  IMAD.X R9, RZ, RZ, R5, P0 ;  /* 0x000000ffff097224 */ /* 0x000fca00000e0605 */
[----:B------:R-:W4:Y:S02]  /*0360*/  ATOMG.E.INC.STRONG.GPU PT, R3, desc[UR6][R8.64], R0 ;  /* 0x80000000080379a8 */ /* 0x000f2400099ef106 */
[----:B----4-:R-:W-:-:S04]  /*0370*/  ISETP.GT.AND P0, PT, R3, 0xfa, PT ;  /* 0x000000fa0300780c */ /* 0x010fc80003f04270 */
[----:B------:R-:W-:-:S04]  /*0380*/  SEL R11, RZ, 0x4, !P0 ;  /* 0x00000004ff0b7807 */ /* 0x000fc80004000000 */
[----:B------:R-:W-:-:S05]  /*0390*/  IADD3 R10, P0, PT, R11, R8, RZ ;  /* 0x000000080b0a7210 */ /* 0x000fca0007f1e0ff */
[----:B------:R-:W-:-:S05]  /*03a0*/  IMAD.X R11, RZ, RZ, R9, P0 ;  /* 0x000000ffff0b7224 */ /* 0x000fca00000e0609 */
[----:B------:R-:W4:Y:S02]  /*03b0*/  ATOMG.E.INC.STRONG.GPU PT, R3, desc[UR6][R10.64], R0 ;  /* 0x800000000a0379a8 */ /* 0x000f2400099ef106 */
[----:B----4-:R-:W-:-:S04]  /*03c0*/  ISETP.GT.AND P0, PT, R3, 0xfa, PT ;  /* 0x000000fa0300780c */ /* 0x010fc80003f04270 */
[----:B0-----:R-:W-:-:S04]  /*03d0*/  SEL R5, RZ, 0x4, !P0 ;  /* 0x00000004ff057807 */ /* 0x001fc80004000000 */
        /* <DEDUP_REMOVED lines=108> */
[----:B----4-:R-:W-:Y:S02]  /*0aa0*/  ISETP.GT.AND P0, PT, R3, 0xfa, PT ;  /* 0x000000fa0300780c */ /* 0x010fe40003f04270 */
[----:B------:R-:W-:Y:S01]  /*0ab0*/  CS2R.32 R3, SR_CLOCKLO ;  /* 0x0000000000037805 */ /* 0x000fe20000005000 */
[----:B------:R-:W0:Y:S01]  /*0ac0*/  LDC.64 R8, c[0x0][0x388] ;  /* 0x0000e200ff087b82 */ /* 0x000e220000000a00 */
[----:B------:R-:W-:-:S03]  /*0ad0*/  SEL R11, RZ, 0x4, !P0 ;  /* 0x00000004ff0b7807 */ /* 0x000fc60004000000 */
[----:B-1----:R-:W-:Y:S01]  /*0ae0*/  VIADD R3, R3, -UR4 ;  /* 0x8000000403037c36 */ /* 0x002fe20008000000 */
[----:B------:R-:W-:Y:S01]  /*0af0*/  R2UR UR6, R16 ;  /* 0x00000000100672ca */ /* 0x000fe200000e0000 */
[----:B--2---:R-:W-:Y:S01]  /*0b00*/  IMAD.WIDE R22, R22, 0x4, R6 ;  /* 0x0000000416167825 */ /* 0x004fe200078e0206 */
[C---:B------:R-:W-:Y:S02]  /*0b10*/  R2UR UR7, R17.reuse ;  /* 0x00000000110772ca */ /* 0x040fe400000e0000 */
[C---:B------:R-:W-:Y:S01]  /*0b20*/  R2UR UR8, R16.reuse ;  /* 0x00000000100872ca */ /* 0x040fe200000e0000 */
[----:B------:R-:W1:Y:S01]  /*0b30*/  LDC R12, c[0x0][0x370] ;  /* 0x0000dc00ff0c7b82 */ /* 0x000e620000000800 */
[C---:B------:R-:W-:Y:S02]  /*0b40*/  R2UR UR9, R17.reuse ;  /* 0x00000000110972ca */ /* 0x040fe400000e0000 */
[----:B------:R-:W-:Y:S02]  /*0b50*/  R2UR UR10, R16 ;  /* 0x00000000100a72ca */ /* 0x000fe400000e0000 */
[----:B------:R-:W-:-:S02]  /*0b60*/  R2UR UR11, R17 ;  /* 0x00000000110b72ca */ /* 0x000fc400000e0000 */
[----:B------:R-:W-:Y:S02]  /*0b70*/  IADD3 R4, P0, PT, R11, R4, RZ ;  /* 0x000000040b047210 */ /* 0x000fe40007f1e0ff */
[----:B------:R-:W-:Y:S02]  /*0b80*/  R2UR UR12, R16 ;  /* 0x00000000100c72ca */ /* 0x000fe400000e0000 */
[----:B------:R-:W-:Y:S01]  /*0b90*/  R2UR UR13, R17 ;  /* 0x00000000110d72ca */ /* 0x000fe200000e0000 */
[----:B------:R-:W-:Y:S01]  /*0ba0*/  IMAD.X R5, RZ, RZ, R5, P0 ;  /* 0x000000ffff057224 */ /* 0x000fe200000e0605 */
[----:B0-----:R-:W-:-:S04]  /*0bb0*/  IADD3 R10, P1, PT, R8, 0x324, RZ ;  /* 0x00000324080a7810 */ /* 0x001fc80007f3e0ff */
[----:B---3--:R0:W-:Y:S01]  /*0bc0*/  STG.E desc[UR6][R4.64], R2 ;  /* 0x0000000204007986 */ /* 0x0081e2000c101906 */
[----:B------:R-:W-:-:S03]  /*0bd0*/  IMAD.X R11, RZ, RZ, R9, P1 ;  /* 0x000000ffff0b7224 */ /* 0x000fc600008e0609 */
[----:B------:R0:W-:Y:S01]  /*0be0*/  STG.E desc[UR8][R22.64], R3 ;  /* 0x0000000316007986 */ /* 0x0001e2000c101908 */
[----:B-1----:R-:W-:-:S03]  /*0bf0*/  VIADD R13, R12, 0xffffffff ;  /* 0xffffffff0c0d7836 */ /* 0x002fc60000000000 */
[----:B------:R0:W-:Y:S04]  /*0c00*/  REDG.E.ADD.STRONG.GPU desc[UR10][R10.64], R3 ;  /* 0x000000030a00798e */ /* 0x0001e8000c12e10a */
[----:B------:R-:W2:Y:S02]  /*0c10*/  ATOMG.E.INC.STRONG.GPU PT, R14, desc[UR12][R10.64+-0x4], R13 ;  /* 0xfffffc0d0a0e79a8 */ /* 0x000ea400099ef10c */
[----:B--2---:R-:W-:-:S13]  /*0c20*/  ISETP.NE.AND P0, PT, R14, R13, PT ;  /* 0x0000000d0e00720c */ /* 0x004fda0003f05270 */
[----:B0-----:R-:W-:Y:S05]  /*0c30*/  @P0 EXIT ;  /* 0x000000000000094d */ /* 0x001fea0003800000 */
[----:B------:R-:W0:Y:S01]  /*0c40*/  LDC.64 R10, c[0x0][0x388] ;  /* 0x0000e200ff0a7b82 */ /* 0x000e220000000a00 */
[----:B------:R-:W-:Y:S02]  /*0c50*/  R2UR UR4, R16 ;  /* 0x00000000100472ca */ /* 0x000fe400000e0000 */
[----:B------:R-:W-:-:S13]  /*0c60*/  R2UR UR5, R17 ;  /* 0x00000000110572ca */ /* 0x000fda00000e0000 */
[----:B0-----:R-:W2:Y:S04]  /*0c70*/  LDG.E R5, desc[UR4][R10.64+0x324] ;  /* 0x000324040a057981 */ /* 0x001ea8000c1e1900 */
[----:B------:R-:W3:Y:S01]  /*0c80*/  LDG.E R13, desc[UR4][R10.64] ;  /* 0x000000040a0d7981 */ /* 0x000ee2000c1e1900 */
[----:B------:R-:W0:Y:S01]  /*0c90*/  I2F.U32.RP R4, R12 ;  /* 0x0000000c00047306 */ /* 0x000e220000209000 */
[----:B------:R-:W-:Y:S01]  /*0ca0*/  IMAD.MOV.U32 R2, RZ, RZ, RZ ;  /* 0x000000ffff027224 */ /* 0x000fe200078e00ff */
[C---:B------:R-:W-:Y:S02]  /*0cb0*/  ISETP.NE.U32.AND P2, PT, R12.reuse, RZ, PT ;  /* 0x000000ff0c00720c */ /* 0x040fe40003f45070 */
[C---:B------:R-:W-:Y:S02]  /*0cc0*/  ISETP.GE.U32.AND P3, PT, R12.reuse, 0x4, PT ;  /* 0x000000040c00780c */ /* 0x040fe40003f66070 */
[----:B------:R-:W-:-:S02]  /*0cd0*/  LOP3.LUT R20, R12, 0x3, RZ, 0xc0, !PT ;  /* 0x000000030c147812 */ /* 0x000fc400078ec0ff */
[----:B0-----:R-:W0:Y:S02]  /*0ce0*/  MUFU.RCP R4, R4 ;  /* 0x0000000400047308 */ /* 0x001e240000001000 */
[----:B0-----:R-:W-:-:S06]  /*0cf0*/  VIADD R3, R4, 0xffffffe ;  /* 0x0ffffffe04037836 */ /* 0x001fcc0000000000 */
[----:B------:R-:W0:Y:S02]  /*0d00*/  F2I.FTZ.U32.TRUNC.NTZ R3, R3 ;  /* 0x0000000300037305 */ /* 0x000e24000021f000 */
[----:B0-----:R-:W-:-:S04]  /*0d10*/  IMAD.MOV R15, RZ, RZ, -R3 ;  /* 0x000000ffff0f7224 */ /* 0x001fc800078e0a03 */
[----:B------:R-:W-:-:S04]  /*0d20*/  IMAD R15, R15, R12, RZ ;  /* 0x0000000c0f0f7224 */ /* 0x000fc800078e02ff */
[----:B------:R-:W-:-:S04]  /*0d30*/  IMAD.HI.U32 R2, R3, R15, R2 ;  /* 0x0000000f03027227 */ /* 0x000fc800078e0002 */
[----:B------:R-:W-:Y:S02]  /*0d40*/  IMAD.MOV.U32 R3, RZ, RZ, RZ ;  /* 0x000000ffff037224 */ /* 0x000fe400078e00ff */
[----:B--2---:R-:W-:-:S04]  /*0d50*/  IMAD.HI.U32 R2, R2, R5, RZ ;  /* 0x0000000502027227 */ /* 0x004fc800078e00ff */
[----:B------:R-:W-:-:S04]  /*0d60*/  IMAD.MOV R14, RZ, RZ, -R2 ;  /* 0x000000ffff0e7224 */ /* 0x000fc800078e0a02 */
[----:B------:R-:W-:Y:S01]  /*0d70*/  IMAD R5, R12, R14, R5 ;  /* 0x0000000e0c057224 */ /* 0x000fe200078e0205 */
[----:B------:R-:W-:-:S04]  /*0d80*/  CS2R R14, SRZ ;  /* 0x00000000000e7805 */ /* 0x000fc8000001ff00 */
[----:B------:R-:W-:-:S13]  /*0d90*/  ISETP.GE.U32.AND P0, PT, R5, R12, PT ;  /* 0x0000000c0500720c */ /* 0x000fda0003f06070 */
[----:B------:R-:W-:Y:S02]  /*0da0*/  @P0 IMAD.IADD R5, R5, 0x1, -R12 ;  /* 0x0000000105050824 */ /* 0x000fe400078e0a0c */
[----:B------:R-:W-:Y:S01]  /*0db0*/  @P0 VIADD R2, R2, 0x1 ;  /* 0x0000000102020836 */ /* 0x000fe20000000000 */
[----:B------:R-:W-:Y:S02]  /*0dc0*/  ISETP.NE.AND P0, PT, R20, RZ, PT ;  /* 0x000000ff1400720c */ /* 0x000fe40003f05270 */
[----:B------:R-:W-:-:S13]  /*0dd0*/  ISETP.GE.U32.AND P1, PT, R5, R12, PT ;  /* 0x0000000c0500720c */ /* 0x000fda0003f26070 */
[----:B------:R-:W-:Y:S01]  /*0de0*/  @P1 VIADD R2, R2, 0x1 ;  /* 0x0000000102021836 */ /* 0x000fe20000000000 */
[----:B------:R-:W-:-:S04]  /*0df0*/  @!P2 LOP3.LUT R2, RZ, R12, RZ, 0x33, !PT ;  /* 0x0000000cff02a212 */ /* 0x000fc800078e33ff */
[CC--:B---3--:R-:W-:Y:S02]  /*0e00*/  ISETP.GT.U32.AND P2, PT, R13.reuse, R2.reuse, PT ;  /* 0x000000020d00720c */ /* 0x0c8fe40003f44070 */
[----:B------:R-:W-:Y:S02]  /*0e10*/  ISETP.GT.U32.AND P1, PT, R13, R2, PT ;  /* 0x000000020d00720c */ /* 0x000fe40003f24070 */
[----:B------:R-:W-:Y:S02]  /*0e20*/  SEL R4, RZ, 0x1, P2 ;  /* 0x00000001ff047807 */ /* 0x000fe40001000000 */
[----:B------:R-:W-:Y:S01]  /*0e30*/  SEL R5, RZ, 0x1, !P1 ;  /* 0x00000001ff057807 */ /* 0x000fe20004800000 */
[----:B------:R-:W-:Y:S08]  /*0e40*/  @!P3 BRA `(.L_x_7) ;  /* 0x000000040028b947 */ /* 0x000ff00003800000 */
[----:B------:R-:W0:Y:S01]  /*0e50*/  LDCU.64 UR4, c[0x0][0x390] ;  /* 0x00007200ff0477ac */ /* 0x000e220008000a00 */
[----:B------:R-:W-:Y:S01]  /*0e60*/  IADD3 R24, P1, PT, R8, 0x8, RZ ;  /* 0x0000000808187810 */ /* 0x000fe20007f3e0ff */
[----:B------:R-:W-:Y:S01]  /*0e70*/  BSSY.RECONVERGENT B0, `(.L_x_7) ;  /* 0x0000047000007945 */ /* 0x000fe20003800200 */
[C---:B------:R-:W-:Y:S01]  /*0e80*/  LOP3.LUT R21, R12.reuse, 0xfffffffc, RZ, 0xc0, !PT ;  /* 0xfffffffc0c157812 */ /* 0x040fe200078ec0ff */
[----:B------:R-:W-:Y:S01]  /*0e90*/  IMAD.MOV.U32 R3, RZ, RZ, RZ ;  /* 0x000000ffff037224 */ /* 0x000fe200078e00ff */
[----:B------:R-:W-:Y:S01]  /*0ea0*/  LOP3.LUT R15, R12, 0x7ffffffc, RZ, 0xc0, !PT ;  /* 0x7ffffffc0c0f7812 */ /* 0x000fe200078ec0ff */
[----:B------:R-:W-:Y:S02]  /*0eb0*/  IMAD.X R9, RZ, RZ, R9, P1 ;  /* 0x000000ffff097224 */ /* 0x000fe400008e0609 */
[----:B------:R-:W-:Y:S02]  /*0ec0*/  IMAD.MOV.U32 R14, RZ, RZ, RZ ;  /* 0x000000ffff0e7224 */ /* 0x000fe400078e00ff */
[----:B------:R-:W-:Y:S01]  /*0ed0*/  IMAD.MOV R21, RZ, RZ, -R21 ;  /* 0x000000ffff157224 */ /* 0x000fe200078e0a15 */
[----:B0-----:R-:W-:-:S04]  /*0ee0*/  UIADD3 UR4, UP0, UPT, UR4, 0x3, URZ ;  /* 0x0000000304047890 */ /* 0x001fc8000ff1e0ff */
[----:B------:R-:W-:Y:S02]  /*0ef0*/  UIADD3.X UR5, UPT, UPT, URZ, UR5, URZ, UP0, !UPT ;  /* 0x00000005ff057290 */ /* 0x000fe400087fe4ff */
[----:B------:R-:W-:-:S04]  /*0f00*/  IMAD.U32 R25, RZ, RZ, UR4 ;  /* 0x00000004ff197e24 */ /* 0x000fc8000f8e00ff */
[----:B------:R-:W-:-:S07]  /*0f10*/  IMAD.U32 R26, RZ, RZ, UR5 ;  /* 0x00000005ff1a7e24 */ /* 0x000fce000f8e00ff */
.L_x_8:
[----:B------:R-:W-:Y:S01]  /*0f20*/  R2UR UR4, R16 ;  /* 0x00000000100472ca */ /* 0x000fe200000e0000 */
[----:B------:R-:W-:Y:S01]  /*0f30*/  IMAD.MOV.U32 R8, RZ, RZ, R24 ;  /* 0x000000ffff087224 */ /* 0x000fe200078e0018 */
[----:B------:R-:W-:-:S13]  /*0f40*/  R2UR UR5, R17 ;  /* 0x00000000110572ca */ /* 0x000fda00000e0000 */
[----:B-1----:R-:W2:Y:S01]  /*0f50*/  LDG.E R13, desc[UR4][R8.64+-0x8] ;  /* 0xfffff804080d7981 */ /* 0x002ea2000c1e1900 */
[C---:B------:R-:W-:Y:S01]  /*0f60*/  R2UR UR6, R16.reuse ;  /* 0x00000000100672ca */ /* 0x040fe200000e0000 */
[----:B------:R-:W-:Y:S01]  /*0f70*/  IMAD.MOV.U32 R12, RZ, RZ, R25 ;  /* 0x000000ffff0c7224 */ /* 0x000fe200078e0019 */
[C---:B------:R-:W-:Y:S02]  /*0f80*/  R2UR UR7, R17.reuse ;  /* 0x00000000110772ca */ /* 0x040fe400000e0000 */
[----:B------:R-:W-:Y:S02]  /*0f90*/  R2UR UR8, R16 ;  /* 0x00000000100872ca */ /* 0x000fe400000e0000 */
[----:B------:R-:W-:Y:S02]  /*0fa0*/  R2UR UR9, R17 ;  /* 0x00000000110972ca */ /* 0x000fe400000e0000 */
[----:B--2---:R-:W-:-:S04]  /*0fb0*/  ISETP.GT.AND P1, PT, R13, R2, PT ;  /* 0x000000020d00720c */ /* 0x004fc80003f24270 */
[----:B------:R-:W-:-:S04]  /*0fc0*/  SEL R24, R4, R5, P1 ;  /* 0x0000000504187207 */ /* 0x000fc80000800000 */
[----:B------:R-:W-:-:S04]  /*0fd0*/  ISETP.NE.AND P1, PT, R24, RZ, PT ;  /* 0x000000ff1800720c */ /* 0x000fc80003f25270 */
[----:B------:R-:W-:-:S05]  /*0fe0*/  SEL R13, R14, R3, !P1 ;  /* 0x000000030e0d7207 */ /* 0x000fca0004800000 */
[----:B------:R-:W-:Y:S02]  /*0ff0*/  IMAD R29, R13, 0x2, R24 ;  /* 0x000000020d1d7824 */ /* 0x000fe400078e0218 */
[----:B------:R-:W-:-:S03]  /*1000*/  IMAD.MOV.U32 R13, RZ, RZ, R26 ;  /* 0x000000ffff0d7224 */ /* 0x000fc600078e001a */
[----:B------:R-:W-:Y:S04]  /*1010*/  STG.E desc[UR4][R8.64+-0x8], R29 ;  /* 0xfffff81d08007986 */ /* 0x000fe8000c101904 */
[----:B------:R0:W-:Y:S04]  /*1020*/  STG.E.U8 desc[UR6][R12.64+-0x3], R29 ;  /* 0xfffffd1d0c007986 */ /* 0x0001e8000c101106 */
[----:B------:R-:W2:Y:S01]  /*1030*/  LDG.E R25, desc[UR8][R8.64+-0x4] ;  /* 0xfffffc0808197981 */ /* 0x000ea2000c1e1900 */
[----:B------:R-:W-:-:S05]  /*1040*/  LOP3.LUT R27, R24, 0x1, RZ, 0x3c, !PT ;  /* 0x00000001181b7812 */ /* 0x000fca00078e3cff */
[----:B------:R-:W-:Y:S01]  /*1050*/  IMAD.IADD R14, R27, 0x1, R14 ;  /* 0x000000011b0e7824 */ /* 0x000fe200078e020e */
[----:B--2---:R-:W-:Y:S01]  /*1060*/  ISETP.GT.AND P1, PT, R25, R2, PT ;  /* 0x000000021900720c */ /* 0x004fe20003f24270 */
[----:B------:R-:W-:-:S03]  /*1070*/  IMAD.IADD R25, R24, 0x1, R3 ;  /* 0x0000000118197824 */ /* 0x000fc600078e0203 */
[----:B------:R-:W-:-:S04]  /*1080*/  SEL R3, R4, R5, P1 ;  /* 0x0000000504037207 */ /* 0x000fc80000800000 */
[----:B------:R-:W-:-:S04]  /*1090*/  ISETP.NE.AND P1, PT, R3, RZ, PT ;  /* 0x000000ff0300720c */ /* 0x000fc80003f25270 */
[----:B------:R-:W-:-:S05]  /*10a0*/  SEL R24, R14, R25, !P1 ;  /* 0x000000190e187207 */ /* 0x000fca0004800000 */
[----:B0-----:R-:W-:-:S05]  /*10b0*/  IMAD R29, R24, 0x2, R3 ;  /* 0x00000002181d7824 */ /* 0x001fca00078e0203 */
[----:B------:R-:W-:Y:S04]  /*10c0*/  STG.E desc[UR4][R8.64+-0x4], R29 ;  /* 0xfffffc1d08007986 */ /* 0x000fe8000c101904 */
[----:B------:R0:W-:Y:S04]  /*10d0*/  STG.E.U8 desc[UR6][R12.64+-0x2], R29 ;  /* 0xfffffe1d0c007986 */ /* 0x0001e8000c101106 */
[----:B------:R-:W2:Y:S01]  /*10e0*/  LDG.E R27, desc[UR8][R8.64] ;  /* 0x00000008081b7981 */ /* 0x000ea2000c1e1900 */
[----:B------:R-:W-:Y:S01]  /*10f0*/  IMAD.IADD R25, R25, 0x1, R3 ;  /* 0x0000000119197824 */ /* 0x000fe200078e0203 */
[----:B--2---:R-:W-:-:S02]  /*1100*/  ISETP.GT.AND P1, PT, R27, R2, PT ;  /* 0x000000021b00720c */ /* 0x004fc40003f24270 */
[----:B------:R-:W-:Y:S02]  /*1110*/  LOP3.LUT R27, R3, 0x1, RZ, 0x3c, !PT ;  /* 0x00000001031b7812 */ /* 0x000fe400078e3cff */
[----:B------:R-:W-:-:S03]  /*1120*/  SEL R3, R4, R5, P1 ;  /* 0x0000000504037207 */ /* 0x000fc60000800000 */
[----:B------:R-:W-:Y:S01]  /*1130*/  IMAD.IADD R14, R14, 0x1, R27 ;  /* 0x000000010e0e7824 */ /* 0x000fe200078e021b */
[----:B------:R-:W-:-:S04]  /*1140*/  ISETP.NE.AND P1, PT, R3, RZ, PT ;  /* 0x000000ff0300720c */ /* 0x000fc80003f25270 */
[----:B------:R-:W-:-:S05]  /*1150*/  SEL R24, R14, R25, !P1 ;  /* 0x000000190e187207 */ /* 0x000fca0004800000 */
[----:B------:R-:W-:-:S05]  /*1160*/  IMAD R27, R24, 0x2, R3 ;  /* 0x00000002181b7824 */ /* 0x000fca00078e0203 */
[----:B------:R-:W-:Y:S04]  /*1170*/  STG.E desc[UR4][R8.64], R27 ;  /* 0x0000001b08007986 */ /* 0x000fe8000c101904 */
[----:B------:R1:W-:Y:S04]  /*1180*/  STG.E.U8 desc[UR6][R12.64+-0x1], R27 ;  /* 0xffffff1b0c007986 */ /* 0x0003e8000c101106 */
[----:B0-----:R-:W2:Y:S01]  /*1190*/  LDG.E R29, desc[UR8][R8.64+0x4] ;  /* 0x00000408081d7981 */ /* 0x001ea2000c1e1900 */
[----:B------:R-:W-:Y:S01]  /*11a0*/  IMAD.IADD R25, R25, 0x1, R3 ;  /* 0x0000000119197824 */ /* 0x000fe200078e0203 */
[----:B------:R-:W-:Y:S01]  /*11b0*/  LOP3.LUT R3, R3, 0x1, RZ, 0x3c, !PT ;  /* 0x0000000103037812 */ /* 0x000fe200078e3cff */
[----:B------:R-:W-:Y:S01]  /*11c0*/  VIADD R21, R21, 0x4 ;  /* 0x0000000415157836 */ /* 0x000fe20000000000 */
[----:B------:R-:W-:-:S03]  /*11d0*/  IADD3 R24, P2, PT, R8, 0x10, RZ ;  /* 0x0000001008187810 */ /* 0x000fc60007f5e0ff */
[----:B------:R-:W-:Y:S01]  /*11e0*/  IMAD.IADD R14, R14, 0x1, R3 ;  /* 0x000000010e0e7824 */ /* 0x000fe200078e0203 */
[----:B--2---:R-:W-:-:S04]  /*11f0*/  ISETP.GT.AND P1, PT, R29, R2, PT ;  /* 0x000000021d00720c */ /* 0x004fc80003f24270 */
[----:B------:R-:W-:-:S04]  /*1200*/  SEL R26, R4, R5, P1 ;  /* 0x00000005041a7207 */ /* 0x000fc80000800000 */
[C---:B------:R-:W-:Y:S02]  /*1210*/  ISETP.NE.AND P1, PT, R26.reuse, RZ, PT ;  /* 0x000000ff1a00720c */ /* 0x040fe40003f25270 */
[----:B-1----:R-:W-:Y:S02]  /*1220*/  LOP3.LUT R27, R26, 0x1, RZ, 0x3c, !PT ;  /* 0x000000011a1b7812 */ /* 0x002fe400078e3cff */
[C---:B------:R-:W-:Y:S02]  /*1230*/  SEL R3, R14.reuse, R25, !P1 ;  /* 0x000000190e037207 */ /* 0x040fe40004800000 */
[----:B------:R-:W-:Y:S01]  /*1240*/  ISETP.NE.AND P1, PT, R21, RZ, PT ;  /* 0x000000ff1500720c */ /* 0x000fe20003f25270 */
[----:B------:R-:W-:Y:S02]  /*1250*/  IMAD.IADD R14, R14, 0x1, R27 ;  /* 0x000000010e0e7824 */ /* 0x000fe400078e021b */
[--C-:B------:R-:W-:Y:S02]  /*1260*/  IMAD R29, R3, 0x2, R26.reuse ;  /* 0x00000002031d7824 */ /* 0x100fe400078e021a */
[----:B------:R-:W-:Y:S01]  /*1270*/  IMAD.IADD R3, R25, 0x1, R26 ;  /* 0x0000000119037824 */ /* 0x000fe200078e021a */
[----:B------:R-:W-:-:S02]  /*1280*/  IADD3 R25, P3, PT, R12, 0x4, RZ ;  /* 0x000000040c197810 */ /* 0x000fc40007f7e0ff */
[----:B------:R0:W-:Y:S03]  /*1290*/  STG.E desc[UR4][R8.64+0x4], R29 ;  /* 0x0000041d08007986 */ /* 0x0001e6000c101904 */
[----:B------:R-:W-:Y:S01]  /*12a0*/  IMAD.X R26, RZ, RZ, R13, P3 ;  /* 0x000000ffff1a7224 */ /* 0x000fe200018e060d */
[----:B------:R1:W-:Y:S01]  /*12b0*/  STG.E.U8 desc[UR6][R12.64], R29 ;  /* 0x0000001d0c007986 */ /* 0x0003e2000c101106 */
[----:B0-----:R-:W-:Y:S01]  /*12c0*/  IMAD.X R9, RZ, RZ, R9, P2 ;  /* 0x000000ffff097224 */ /* 0x001fe200010e0609 */
[----:B------:R-:W-:Y:S06]  /*12d0*/  @P1 BRA `(.L_x_8) ;  /* 0xfffffffc00101947 */ /* 0x000fec000383ffff */
[----:B------:R-:W-:Y:S05]  /*12e0*/  BSYNC.RECONVERGENT B0 ;  /* 0x0000000000007941 */ /* 0x000fea0003800200 */
.L_x_7:
[----:B------:R-:W-:Y:S05]  /*12f0*/  @!P0 BRA `(.L_x_9) ;  /* 0x00000000007c8947 */ /* 0x000fea0003800000 */
[----:B------:R-:W0:Y:S01]  /*1300*/  LDCU.64 UR4, c[0x0][0x390] ;  /* 0x00007200ff0477ac */ /* 0x000e220008000a00 */
[C---:B------:R-:W-:Y:S01]  /*1310*/  IMAD.WIDE.U32 R6, R15.reuse, 0x4, R6 ;  /* 0x000000040f067825 */ /* 0x040fe200078e0006 */
[----:B------:R-:W-:Y:S03]  /*1320*/  BSSY.RECONVERGENT B0, `(.L_x_9) ;  /* 0x000001c000007945 */ /* 0x000fe60003800200 */
[----:B------:R-:W-:Y:S01]  /*1330*/  IMAD.MOV R20, RZ, RZ, -R20 ;  /* 0x000000ffff147224 */ /* 0x000fe200078e0a14 */
[----:B0-----:R-:W-:-:S05]  /*1340*/  IADD3 R15, P0, PT, R15, UR4, RZ ;  /* 0x000000040f0f7c10 */ /* 0x001fca000ff1e0ff */
[----:B-1----:R-:W-:-:S08]  /*1350*/  IMAD.X R12, RZ, RZ, UR5, P0 ;  /* 0x00000005ff0c7e24 */ /* 0x002fd000080e06ff */
.L_x_10:
[----:B------:R-:W-:Y:S02]  /*1360*/  R2UR UR4, R16 ;  /* 0x00000000100472ca */ /* 0x000fe400000e0000 */
[----:B------:R-:W-:-:S13]  /*1370*/  R2UR UR5, R17 ;  /* 0x00000000110572ca */ /* 0x000fda00000e0000 */
[----:B------:R-:W2:Y:S01]  /*1380*/  LDG.E R9, desc[UR4][R6.64] ;  /* 0x0000000406097981 */ /* 0x000ea2000c1e1900 */
[----:B------:R-:W-:Y:S01]  /*1390*/  VIADD R20, R20, 0x1 ;  /* 0x0000000114147836 */ /* 0x000fe20000000000 */
[----:B------:R-:W-:Y:S01]  /*13a0*/  R2UR UR6, R16 ;  /* 0x00000000100672ca */ /* 0x000fe200000e0000 */
[----:B------:R-:W-:Y:S01]  /*13b0*/  IMAD.MOV.U32 R8, RZ, RZ, R15 ;  /* 0x000000ffff087224 */ /* 0x000fe200078e000f */
[----:B------:R-:W-:Y:S02]  /*13c0*/  R2UR UR7, R17 ;  /* 0x00000000110772ca */ /* 0x000fe400000e0000 */
[----:B------:R-:W-:Y:S02]  /*13d0*/  IADD3 R15, P1, PT, R15, 0x1, RZ ;  /* 0x000000010f0f7810 */ /* 0x000fe40007f3e0ff */
[----:B--2---:R-:W-:-:S04]  /*13e0*/  ISETP.GT.AND P0, PT, R9, R2, PT ;  /* 0x000000020900720c */ /* 0x004fc80003f04270 */
[----:B------:R-:W-:-:S04]  /*13f0*/  SEL R24, R4, R5, P0 ;  /* 0x0000000504187207 */ /* 0x000fc80000000000 */
[C---:B------:R-:W-:Y:S02]  /*1400*/  ISETP.NE.AND P0, PT, R24.reuse, RZ, PT ;  /* 0x000000ff1800720c */ /* 0x040fe40003f05270 */
[----:B------:R-:W-:Y:S02]  /*1410*/  LOP3.LUT R13, R24, 0x1, RZ, 0x3c, !PT ;  /* 0x00000001180d7812 */ /* 0x000fe400078e3cff */
[----:B------:R-:W-:Y:S01]  /*1420*/  SEL R9, R14, R3, !P0 ;  /* 0x000000030e097207 */ /* 0x000fe20004000000 */
[----:B------:R-:W-:Y:S01]  /*1430*/  IMAD.IADD R3, R24, 0x1, R3 ;  /* 0x0000000118037824 */ /* 0x000fe200078e0203 */
[----:B------:R-:W-:Y:S01]  /*1440*/  ISETP.NE.AND P0, PT, R20, RZ, PT ;  /* 0x000000ff1400720c */ /* 0x000fe20003f05270 */
[----:B------:R-:W-:Y:S02]  /*1450*/  IMAD.IADD R14, R13, 0x1, R14 ;  /* 0x000000010d0e7824 */ /* 0x000fe400078e020e */
[----:B------:R-:W-:Y:S02]  /*1460*/  IMAD R21, R9, 0x2, R24 ;  /* 0x0000000209157824 */ /* 0x000fe400078e0218 */
[----:B------:R-:W-:-:S02]  /*1470*/  IMAD.MOV.U32 R9, RZ, RZ, R12 ;  /* 0x000000ffff097224 */ /* 0x000fc400078e000c */
[----:B------:R-:W-:Y:S01]  /*1480*/  IMAD.X R12, RZ, RZ, R12, P1 ;  /* 0x000000ffff0c7224 */ /* 0x000fe200008e060c */
[----:B------:R0:W-:Y:S04]  /*1490*/  STG.E desc[UR4][R6.64], R21 ;  /* 0x0000001506007986 */ /* 0x0001e8000c101904 */
[----:B------:R1:W-:Y:S01]  /*14a0*/  STG.E.U8 desc[UR6][R8.64], R21 ;  /* 0x0000001508007986 */ /* 0x0003e2000c101106 */
[----:B0-----:R-:W-:-:S05]  /*14b0*/  IADD3 R6, P2, PT, R6, 0x4, RZ ;  /* 0x0000000406067810 */ /* 0x001fca0007f5e0ff */
[----:B------:R-:W-:Y:S01]  /*14c0*/  IMAD.X R7, RZ, RZ, R7, P2 ;  /* 0x000000ffff077224 */ /* 0x000fe200010e0607 */
[----:B-1----:R-:W-:Y:S07]  /*14d0*/  @P0 BRA `(.L_x_10) ;  /* 0xfffffffc00a00947 */ /* 0x002fee000383ffff */
[----:B------:R-:W-:Y:S05]  /*14e0*/  BSYNC.RECONVERGENT B0 ;  /* 0x0000000000007941 */ /* 0x000fea0003800200 */
.L_x_9:
[----:B------:R-:W0:Y:S01]  /*14f0*/  LDC R6, c[0x0][0x380] ;  /* 0x0000e000ff067b82 */ /* 0x000e220000000800 */
[C---:B------:R-:W-:Y:S02]  /*1500*/  R2UR UR4, R16.reuse ;  /* 0x00000000100472ca */ /* 0x040fe400000e0000 */
[C---:B------:R-:W-:Y:S02]  /*1510*/  R2UR UR5, R17.reuse ;  /* 0x00000000110572ca */ /* 0x040fe400000e0000 */
[C---:B------:R-:W-:Y:S02]  /*1520*/  R2UR UR6, R16.reuse ;  /* 0x00000000100672ca */ /* 0x040fe400000e0000 */
[C---:B------:R-:W-:Y:S02]  /*1530*/  R2UR UR7, R17.reuse ;  /* 0x00000000110772ca */ /* 0x040fe400000e0000 */
[----:B------:R-:W-:Y:S02]  /*1540*/  R2UR UR8, R16 ;  /* 0x00000000100872ca */ /* 0x000fe400000e0000 */
[----:B------:R-:W-:-:S02]  /*1550*/  R2UR UR9, R17 ;  /* 0x00000000110972ca */ /* 0x000fc400000e0000 */
[----:B------:R-:W-:Y:S02]  /*1560*/  R2UR UR10, R16 ;  /* 0x00000000100a72ca */ /* 0x000fe400000e0000 */
[----:B------:R-:W-:Y:S01]  /*1570*/  R2UR UR11, R17 ;  /* 0x00000000110b72ca */ /* 0x000fe200000e0000 */
[----:B------:R2:W-:Y:S01]  /*1580*/  STG.E desc[UR4][R10.64+0x324], R2 ;  /* 0x000324020a007986 */ /* 0x0005e2000c101904 */
[----:B------:R-:W-:-:S03]  /*1590*/  VIMNMX R7, PT, PT, R14, R3, PT ;  /* 0x000000030e077248 */ /* 0x000fc60003fe0100 */
[----:B------:R2:W-:Y:S01]  /*15a0*/  STG.E desc[UR6][R10.64+0x32c], R14 ;  /* 0x00032c0e0a007986 */ /* 0x0005e2000c101906 */
[----:B0-----:R-:W-:-:S03]  /*15b0*/  LOP3.LUT P0, RZ, R6, 0x1fffff, RZ, 0xc0, !PT ;  /* 0x001fffff06ff7812 */ /* 0x001fc6000780c0ff */
[----:B------:R2:W-:Y:S04]  /*15c0*/  STG.E desc[UR8][R10.64+0x330], R3 ;  /* 0x000330030a007986 */ /* 0x0005e8000c101908 */
[----:B------:R2:W-:Y:S06]  /*15d0*/  STG.E desc[UR10][R10.64+0x334], R7 ;  /* 0x000334070a007986 */ /* 0x0005ec000c10190a */
[----:B------:R-:W-:Y:S05]  /*15e0*/  @!P0 BRA `(.L_x_11) ;  /* 0x0000000000448947 */ /* 0x000fea0003800000 */
[----:B------:R-:W-:Y:S01]  /*15f0*/  MOV R0, 0x48 ;  /* 0x0000004800007802 */ /* 0x000fe20000000f00 */
[----:B------:R-:W0:Y:S01]  /*1600*/  LDCU.64 UR4, c[0x4][0x20] ;  /* 0x01000400ff0477ac */ /* 0x000e220008000a00 */
[----:B------:R-:W-:Y:S02]  /*1610*/  IMAD.MOV.U32 R8, RZ, RZ, 0x126 ;  /* 0x00000126ff087424 */ /* 0x000fe400078e00ff */
[----:B--2---:R2:W3:Y:S01]  /*1620*/  LDC.64 R2, c[0x4][R0] ;  /* 0x0100000000027b82 */ /* 0x0044e20000000a00 */
[----:B------:R-:W4:Y:S01]  /*1630*/  LDCU.64 UR6, c[0x4][0x18] ;  /* 0x01000300ff0677ac */ /* 0x000f220008000a00 */
[----:B-1----:R-:W-:Y:S02]  /*1640*/  IMAD.MOV.U32 R12, RZ, RZ, 0x1 ;  /* 0x00000001ff0c7424 */ /* 0x002fe400078e00ff */
[----:B------:R-:W-:Y:S01]  /*1650*/  IMAD.MOV.U32 R13, RZ, RZ, RZ ;  /* 0x000000ffff0d7224 */ /* 0x000fe200078e00ff */
[----:B------:R-:W1:Y:S01]  /*1660*/  LDCU.64 UR8, c[0x4][0x8] ;  /* 0x01000100ff0877ac */ /* 0x000e620008000a00 */
[----:B0-----:R-:W-:-:S02]  /*1670*/  IMAD.U32 R4, RZ, RZ, UR4 ;  /* 0x00000004ff047e24 */ /* 0x001fc4000f8e00ff */
[----:B------:R-:W-:Y:S02]  /*1680*/  IMAD.U32 R5, RZ, RZ, UR5 ;  /* 0x00000005ff057e24 */ /* 0x000fe4000f8e00ff */
[----:B----4-:R-:W-:Y:S02]  /*1690*/  IMAD.U32 R6, RZ, RZ, UR6 ;  /* 0x00000006ff067e24 */ /* 0x010fe4000f8e00ff */
[----:B------:R-:W-:Y:S02]  /*16a0*/  IMAD.U32 R7, RZ, RZ, UR7 ;  /* 0x00000007ff077e24 */ /* 0x000fe4000f8e00ff */
[----:B-1----:R-:W-:Y:S02]  /*16b0*/  IMAD.U32 R10, RZ, RZ, UR8 ;  /* 0x00000008ff0a7e24 */ /* 0x002fe4000f8e00ff */
[----:B--2---:R-:W-:-:S07]  /*16c0*/  IMAD.U32 R11, RZ, RZ, UR9 ;  /* 0x00000009ff0b7e24 */ /* 0x004fce000f8e00ff */
[----:B------:R-:W-:-:S07]  /*16d0*/  LEPC R20, `(.L_x_12) ;  /* 0x000000001014794e */ /* 0x000fce0000000000 */
[----:B---3--:R-:W-:Y:S05]  /*16e0*/  CALL.ABS.NOINC R2 ;  /* 0x0000000002007343 */ /* 0x008fea0003c00000 */
.L_x_12:
[----:B------:R-:W-:Y:S05]  /*16f0*/  EXIT ;  /* 0x000000000000794d */ /* 0x000fea0003800000 */
.L_x_11:
[----:B------:R-:W-:Y:S02]  /*1700*/  R2UR UR4, R16 ;  /* 0x00000000100472ca */ /* 0x000fe400000e0000 */
[----:B------:R-:W-:-:S13]  /*1710*/  R2UR UR5, R17 ;  /* 0x00000000110572ca */ /* 0x000fda00000e0000 */
[----:B------:R-:W3:Y:S01]  /*1720*/  LDG.E R8, desc[UR4][R22.64] ;  /* 0x0000000416087981 */ /* 0x000ee2000c1e1900 */
[----:B------:R-:W-:Y:S01]  /*1730*/  BSSY B0, `(.L_x_13) ;  /* 0x000009c000007945 */ /* 0x000fe20003800000 */
[----:B--2---:R-:W-:Y:S02]  /*1740*/  IMAD.MOV.U32 R7, RZ, RZ, 0x4 ;  /* 0x00000004ff077424 */ /* 0x004fe400078e00ff */
[----:B------:R-:W-:Y:S01]  /*1750*/  IMAD.MOV.U32 R3, RZ, RZ, RZ ;  /* 0x000000ffff037224 */ /* 0x000fe200078e00ff */
[----:B---3--:R-:W-:-:S07]  /*1760*/  LOP3.LUT R8, R8, 0x1, RZ, 0xc0, !PT ;  /* 0x0000000108087812 */ /* 0x008fce00078ec0ff */
.L_x_14:
[----:B------:R-:W-:Y:S05]  /*1770*/  YIELD ;  /* 0x0000000000007946 */ /* 0x000fea0003800000 */
[----:B0-----:R-:W0:Y:S01]  /*1780*/  LDCU UR4, c[0x0][0x384] ;  /* 0x00007080ff0477ac */ /* 0x001e220008000800 */
[----:B-1----:R-:W-:Y:S01]  /*1790*/  IMAD.MOV.U32 R12, RZ, RZ, 0x1 ;  /* 0x00000001ff0c7424 */ /* 0x002fe200078e00ff */
[----:B------:R-:W-:Y:S02]  /*17a0*/  R2UR UR6, R16 ;  /* 0x00000000100672ca */ /* 0x000fe400000e0000 */
[----:B------:R-:W-:Y:S02]  /*17b0*/  R2UR UR7, R17 ;  /* 0x00000000110772ca */ /* 0x000fe400000e0000 */
[----:B------:R-:W-:-:S04]  /*17c0*/  SHF.L.U32 R9, R12, R7, RZ ;  /* 0x000000070c097219 */ /* 0x000fc800000006ff */
[----:B------:R-:W-:-:S05]  /*17d0*/  IADD3 R14, P0, PT, R9, R6, RZ ;  /* 0x00000006090e7210 */ /* 0x000fca0007f1e0ff */
[----:B0-----:R-:W-:-:S05]  /*17e0*/  IMAD.X R15, RZ, RZ, UR4, P0 ;  /* 0x00000004ff0f7e24 */ /* 0x001fca00080e06ff */
[----:B------:R0:W2:Y:S01]  /*17f0*/  ATOMG.E.EXCH.STRONG.GPU PT, R25, desc[UR6][R14.64], RZ ;  /* 0x800000ff0e1979a8 */ /* 0x0000a2000c1ef106 */
[----:B------:R-:W-:Y:S01]  /*1800*/  S2UR UR4, SR_CLOCKLO ;  /* 0x00000000000479c3 */ /* 0x000fe20000005000 */
[----:B------:R-:W-:Y:S01]  /*1810*/  NOP ;  /* 0x0000000000007918 */ /* 0x000fe20000000000 */
[----:B------:R-:W-:Y:S02]  /*1820*/  R2UR UR6, R16 ;  /* 0x00000000100672ca */ /* 0x000fe400000e0000 */
[----:B------:R-:W-:-:S13]  /*1830*/  R2UR UR7, R17 ;  /* 0x00000000110772ca */ /* 0x000fda00000e0000 */
        /* <DEDUP_REMOVED lines=121> */
[----:B---3--:R-:W-:Y:S01]  /*1fd0*/  ISETP.GT.AND P0, PT, R14, 0xfa, PT ;  /* 0x000000fa0e00780c */ /* 0x008fe20003f04270 */
[----:B------:R-:W0:Y:S01]  /*1fe0*/  S2UR UR5, SR_CLOCKLO ;  /* 0x00000000000579c3 */ /* 0x000e220000005000 */
[----:B------:R-:W-:Y:S02]  /*1ff0*/  NOP ;  /* 0x0000000000007918 */ /* 0x000fe40000000000 */
[----:B------:R-:W-:Y:S01]  /*2000*/  SEL R15, RZ, 0x4, !P0 ;  /* 0x00000004ff0f7807 */ /* 0x000fe20004000000 */
[----:B0-----:R-:W-:Y:S01]  /*2010*/  UIADD3 UR4, UPT, UPT, -UR4, UR5, URZ ;  /* 0x0000000504047290 */ /* 0x001fe2000fffe1ff */
[----:B------:R-:W-:Y:S01]  /*2020*/  VIADD R7, R7, 0x1 ;  /* 0x0000000107077836 */ /* 0x000fe20000000000 */
[----:B------:R-:W-:Y:S02]  /*2030*/  R2UR UR6, R16 ;  /* 0x00000000100672ca */ /* 0x000fe400000e0000 */
[----:B------:R-:W-:-:S02]  /*2040*/  IADD3 R12, P0, PT, R15, R12, RZ ;  /* 0x0000000c0f0c7210 */ /* 0x000fc40007f1e0ff */
[----:B------:R-:W-:Y:S02]  /*2050*/  R2UR UR7, R17 ;  /* 0x00000000110772ca */ /* 0x000fe400000e0000 */
[----:B------:R-:W-:Y:S01]  /*2060*/  ISETP.NE.AND P1, PT, R7, 0x15, PT ;  /* 0x000000150700780c */ /* 0x000fe20003f25270 */
[----:B------:R-:W-:Y:S01]  /*2070*/  IMAD.X R13, RZ, RZ, R13, P0 ;  /* 0x000000ffff0d7224 */ /* 0x000fe200000e060d */
[----:B------:R-:W-:-:S04]  /*2080*/  ISETP.GE.AND P0, PT, R2, UR4, PT ;  /* 0x0000000402007c0c */ /* 0x000fc8000bf06270 */
[----:B------:R-:W-:-:S04]  /*2090*/  SEL R15, R4, R5, !P0 ;  /* 0x00000005040f7207 */ /* 0x000fc80004000000 */
[----:B------:R-:W-:Y:S01]  /*20a0*/  ISETP.NE.AND P0, PT, R15, R8, PT ;  /* 0x000000080f00720c */ /* 0x000fe20003f05270 */
[----:B--2---:R0:W-:Y:S03]  /*20b0*/  STG.E desc[UR6][R12.64], R25 ;  /* 0x000000190c007986 */ /* 0x0041e6000c101906 */
[----:B------:R-:W-:-:S04]  /*20c0*/  SEL R14, R9, RZ, P0 ;  /* 0x000000ff090e7207 */ /* 0x000fc80000000000 */
[----:B------:R-:W-:Y:S01]  /*20d0*/  LOP3.LUT R3, R14, R3, RZ, 0xfc, !PT ;  /* 0x000000030e037212 */ /* 0x000fe200078efcff */
[----:B------:R-:W-:Y:S06]  /*20e0*/  @P1 BRA `(.L_x_14) ;  /* 0xfffffff400a01947 */ /* 0x000fec000383ffff */
[----:B------:R-:W-:Y:S05]  /*20f0*/  BSYNC B0 ;  /* 0x0000000000007941 */ /* 0x000fea0003800000 */
.L_x_13:
[----:B------:R-:W-:Y:S02]  /*2100*/  LOP3.LUT R0, R3, 0x1ffe, RZ, 0xc0, !PT ;  /* 0x00001ffe03007812 */ /* 0x000fe400078ec0ff */
[----:B------:R-:W-:Y:S02]  /*2110*/  R2UR UR4, R16 ;  /* 0x00000000100472ca */ /* 0x000fe400000e0000 */
[----:B------:R-:W-:Y:S02]  /*2120*/  R2UR UR5, R17 ;  /* 0x00000000110572ca */ /* 0x000fe400000e0000 */
[----:B------:R-:W-:-:S11]  /*2130*/  ISETP.NE.AND P0, PT, R0, 0x1000, PT ;  /* 0x000010000000780c */ /* 0x000fd60003f05270 */
[----:B------:R1:W-:Y:S02]  /*2140*/  STG.E desc[UR4][R10.64+0x328], R3 ;  /* 0x000328030a007986 */ /* 0x0003e4000c101904 */
[----:B------:R-:W-:Y:S05]  /*2150*/  @!P0 EXIT ;  /* 0x000000000000894d */ /* 0x000fea0003800000 */
[----:B------:R-:W-:Y:S01]  /*2160*/  IMAD.MOV.U32 R2, RZ, RZ, 0x1000 ;  /* 0x00001000ff027424 */ /* 0x000fe200078e00ff */
[----:B------:R-:W-:Y:S01]  /*2170*/  MOV R0, 0x0 ;  /* 0x0000000000007802 */ /* 0x000fe20000000f00 */
[----:B------:R-:W2:Y:S01]  /*2180*/  LDCU.64 UR4, c[0x4][0x28] ;  /* 0x01000500ff0477ac */ /* 0x000ea20008000a00 */
[----:B------:R-:W-:Y:S02]  /*2190*/  IMAD.MOV.U32 R6, RZ, RZ, R19 ;  /* 0x000000ffff067224 */ /* 0x000fe400078e0013 */
[----:B------:R3:W-:Y:S01]  /*21a0*/  STL.64 [R1], R2 ;  /* 0x0000000201007387 */ /* 0x0007e20000100a00 */
[----:B------:R3:W4:Y:S01]  /*21b0*/  LDC.64 R8, c[0x4][R0] ;  /* 0x0100000000087b82 */ /* 0x0007220000000a00 */
[----:B------:R-:W-:Y:S02]  /*21c0*/  IMAD.MOV.U32 R7, RZ, RZ, R18 ;  /* 0x000000ffff077224 */ /* 0x000fe400078e0012 */
[----:B--2---:R-:W-:Y:S02]  /*21d0*/  IMAD.U32 R4, RZ, RZ, UR4 ;  /* 0x00000004ff047e24 */ /* 0x004fe4000f8e00ff */
[----:B---3--:R-:W-:-:S07]  /*21e0*/  IMAD.U32 R5, RZ, RZ, UR5 ;  /* 0x00000005ff057e24 */ /* 0x008fce000f8e00ff */
[----:B------:R-:W-:-:S07]  /*21f0*/  LEPC R20, `(.L_x_15) ;  /* 0x000000001014794e */ /* 0x000fce0000000000 */
[----:B01--4-:R-:W-:Y:S05]  /*2200*/  CALL.ABS.NOINC R8 ;  /* 0x0000000008007343 */ /* 0x013fea0003c00000 */
.L_x_15:
[----:B------:R-:W-:Y:S01]  /*2210*/  MOV R0, 0x48 ;  /* 0x0000004800007802 */ /* 0x000fe20000000f00 */
[----:B------:R-:W0:Y:S01]  /*2220*/  LDCU.64 UR4, c[0x4][0x20] ;  /* 0x01000400ff0477ac */ /* 0x000e220008000a00 */
[----:B------:R-:W-:Y:S02]  /*2230*/  IMAD.MOV.U32 R8, RZ, RZ, 0x13a ;  /* 0x0000013aff087424 */ /* 0x000fe400078e00ff */
[----:B------:R1:W2:Y:S01]  /*2240*/  LDC.64 R2, c[0x4][R0] ;  /* 0x0100000000027b82 */ /* 0x0002a20000000a00 */
[----:B------:R-:W3:Y:S01]  /*2250*/  LDCU.64 UR6, c[0x4][0x18] ;  /* 0x01000300ff0677ac */ /* 0x000ee20008000a00 */
[----:B------:R-:W-:Y:S02]  /*2260*/  IMAD.MOV.U32 R12, RZ, RZ, 0x1 ;  /* 0x00000001ff0c7424 */ /* 0x000fe400078e00ff */
[----:B------:R-:W-:Y:S01]  /*2270*/  IMAD.MOV.U32 R13, RZ, RZ, RZ ;  /* 0x000000ffff0d7224 */ /* 0x000fe200078e00ff */
[----:B------:R-:W4:Y:S01]  /*2280*/  LDCU.64 UR8, c[0x4][0x8] ;  /* 0x01000100ff0877ac */ /* 0x000f220008000a00 */
[----:B0-----:R-:W-:-:S02]  /*2290*/  IMAD.U32 R4, RZ, RZ, UR4 ;  /* 0x00000004ff047e24 */ /* 0x001fc4000f8e00ff */
[----:B------:R-:W-:Y:S02]  /*22a0*/  IMAD.U32 R5, RZ, RZ, UR5 ;  /* 0x00000005ff057e24 */ /* 0x000fe4000f8e00ff */
[----:B---3--:R-:W-:Y:S02]  /*22b0*/  IMAD.U32 R6, RZ, RZ, UR6 ;  /* 0x00000006ff067e24 */ /* 0x008fe4000f8e00ff */
[----:B------:R-:W-:Y:S02]  /*22c0*/  IMAD.U32 R7, RZ, RZ, UR7 ;  /* 0x00000007ff077e24 */ /* 0x000fe4000f8e00ff */
[----:B----4-:R-:W-:Y:S02]  /*22d0*/  IMAD.U32 R10, RZ, RZ, UR8 ;  /* 0x00000008ff0a7e24 */ /* 0x010fe4000f8e00ff */
[----:B-1----:R-:W-:-:S07]  /*22e0*/  IMAD.U32 R11, RZ, RZ, UR9 ;  /* 0x00000009ff0b7e24 */ /* 0x002fce000f8e00ff */
[----:B------:R-:W-:-:S07]  /*22f0*/  LEPC R20, `(.L_x_16) ;  /* 0x000000001014794e */ /* 0x000fce0000000000 */
[----:B--2---:R-:W-:Y:S05]  /*2300*/  CALL.ABS.NOINC R2 ;  /* 0x0000000002007343 */ /* 0x004fea0003c00000 */
.L_x_16:
[----:B------:R-:W-:Y:S05]  /*2310*/  EXIT ;  /* 0x000000000000794d */ /* 0x000fea0003800000 */
.L_x_5:
[----:B------:R-:W-:-:S13]  /*2320*/  ISETP.GE.U32.AND P0, PT, R0, 0x20, PT ;  /* 0x000000200000780c */ /* 0x000fda0003f06070 */
[----:B------:R-:W-:Y:S05]  /*2330*/  @!P0 EXIT ;  /* 0x000000000000894d */ /* 0x000fea0003800000 */
[----:B------:R-:W-:Y:S05]  /*2340*/  NANOSLEEP 0x2710 ;  /* 0x000027100000795d */ /* 0x000fea0003800000 */
[----:B------:R-:W-:Y:S05]  /*2350*/  EXIT ;  /* 0x000000000000794d */ /* 0x000fea0003800000 */
.L_x_17:
        /* <DEDUP_REMOVED lines=10> */
.L_x_20:


//--------------------- .nv.global.init           --------------------------
	.section	.nv.global.init,"aw",@progbits
.nv.global.init:
	.type		$str$11,@object
	.size		$str$11,($str$10 - $str$11)
$str$11:
        /*0000*/ 	.byte	0x4e, 0x4f, 0x00
	.type		$str$10,@object
	.size		$str$10,($str$5 - $str$10)
$str$10:
        /*0003*/ 	.byte	0x59, 0x45, 0x53, 0x00
	.type		$str$5,@object
	.size		$str$5,($str$1 - $str$5)
$str$5:
        /*0007*/ 	.byte	0x66, 0x61, 0x6c, 0x73, 0x65, 0x00
	.type		$str$1,@object
	.size		$str$1,($str - $str$1)
$str$1:
        /*000d*/ 	.byte	0x2f, 0x74, 0x6d, 0x70, 0x2f, 0x73, 0x61, 0x73, 0x73, 0x5f, 0x63, 0x75, 0x5f, 0x67, 0x72, 0x31
        /*001d*/ 	.byte	0x75, 0x39, 0x61, 0x78, 0x33, 0x2f, 0x6b, 0x2e, 0x63, 0x75, 0x00
	.type		$str,@object
	.size		$str,($str$7 - $str)
$str:
        /*0028*/ 	.byte	0x6f, 0x66, 0x66, 0x73, 0x65, 0x74, 0x20, 0x2a, 0x20, 0x73, 0x69, 0x7a, 0x65, 0x6f, 0x66, 0x28
        /*0038*/ 	.byte	0x69, 0x6e, 0x74, 0x29, 0x20, 0x3c, 0x20, 0x43, 0x48, 0x55, 0x4e, 0x4b, 0x5f, 0x53, 0x49, 0x5a
        /*0048*/ 	.byte	0x45, 0x00
	.type		$str$7,@object
	.size		$str$7,(__unnamed_1 - $str$7)
$str$7:
        /*004a*/ 	.byte	0x0a, 0x45, 0x52, 0x52, 0x4f, 0x52, 0x3a, 0x20, 0x43, 0x48, 0x55, 0x4e, 0x4b, 0x5f, 0x53, 0x49
        /*005a*/ 	.byte	0x5a, 0x45, 0x20, 0x25, 0x64, 0x20, 0x64, 0x6f, 0x65, 0x73, 0x6e, 0x27, 0x74, 0x20, 0x77, 0x6f
        /*006a*/ 	.byte	0x72, 0x6b, 0x20, 0x77, 0x69, 0x74, 0x68, 0x20, 0x68, 0x61, 0x73, 0x68, 0x20, 0x25, 0x78, 0x0a
        /*007a*/ 	.byte	0x0a, 0x00
	.type		__unnamed_1,@object
	.size		__unnamed_1,($str$12 - __unnamed_1)
__unnamed_1:
        /*007c*/ 	.byte	0x76, 0x6f, 0x69, 0x64, 0x20, 0x69, 0x6e, 0x69, 0x74, 0x5f, 0x73, 0x69, 0x64, 0x65, 0x5f, 0x69
        /*008c*/ 	.byte	0x6e, 0x66, 0x6f, 0x28, 0x75, 0x6e, 0x73, 0x69, 0x67, 0x6e, 0x65, 0x64, 0x20, 0x69, 0x6e, 0x74
        /*009c*/ 	.byte	0x20, 0x2a, 0x2c, 0x20, 0x75, 0x6e, 0x73, 0x69, 0x67, 0x6e, 0x65, 0x64, 0x20, 0x69, 0x6e, 0x74
        /*00ac*/ 	.byte	0x20, 0x2a, 0x2c, 0x20, 0x75, 0x6e, 0x73, 0x69, 0x67, 0x6e, 0x65, 0x64, 0x20, 0x63, 0x68, 0x61
        /*00bc*/ 	.byte	0x72, 0x20, 0x2a, 0x29, 0x00
	.type		$str$12,@object
	.size		$str$12,(.L_7 - $str$12)
$str$12:
        /*00c1*/ 	.byte	0x74, 0x6f, 0x74, 0x61, 0x6c, 0x5f, 0x6c, 0x61, 0x74, 0x65, 0x6e, 0x63, 0x79, 0x3a, 0x20, 0x25
        /*00d1*/ 	.byte	0x64, 0x2c, 0x20, 0x61, 0x76, 0x65, 0x72, 0x61, 0x67, 0x65, 0x5f, 0x6c, 0x61, 0x74, 0x65, 0x6e
        /*00e1*/ 	.byte	0x63, 0x79, 0x3a, 0x20, 0x25, 0x64, 0x20, 0x3d, 0x3d, 0x3e, 0x20, 0x25, 0x64, 0x20, 0x28, 0x65
        /*00f1*/ 	.byte	0x78, 0x70, 0x65, 0x63, 0x74, 0x65, 0x64, 0x3a, 0x20, 0x25, 0x64, 0x20, 0x3d, 0x3d, 0x3d, 0x3e
        /*0101*/ 	.byte	0x20, 0x41, 0x47, 0x52, 0x45, 0x45, 0x4d, 0x45, 0x4e, 0x54, 0x3a, 0x20, 0x25, 0x73, 0x29, 0x0a
        /*0111*/ 	.byte	0x00
.L_7:


//--------------------- .nv.shared.reserved.0     --------------------------
	.section	.nv.shared.reserved.0,"aw",@nobits
	.weak		__nv_reservedSMEM_offset_0_alias
	.size		__nv_reservedSMEM_offset_0_alias, 0, 64
	.other		__nv_reservedSMEM_offset_0_alias,@"STO_CUDA_RESERVED_SHARED STV_DEFAULT"
__nv_reservedSMEM_offset_0_alias:
	.zero		0
	.zero		64


//--------------------- .nv.constant0._Z27test_single_address_latencyPjS_ --------------------------
	.section	.nv.constant0._Z27test_single_address_latencyPjS_,"a",@progbits
	.sectionflags	@""
	.align	4
.nv.constant0._Z27test_single_address_latencyPjS_:
	.zero		912


//--------------------- .nv.constant0._Z17test_page_latencyPjS_Phi --------------------------
	.section	.nv.constant0._Z17test_page_latencyPjS_Phi,"a",@progbits
	.sectionflags	@""
	.align	4
.nv.constant0._Z17test_page_latencyPjS_Phi:
	.zero		924


//--------------------- .nv.constant0._Z14init_side_infoPjS_Ph --------------------------
	.section	.nv.constant0._Z14init_side_infoPjS_Ph,"a",@progbits
	.sectionflags	@""
	.align	4
.nv.constant0._Z14init_side_infoPjS_Ph:
	.zero		920


//--------------------- SYMBOLS --------------------------

	.type		.nv.reservedSmem.offset0,@object
	.size		.nv.reservedSmem.offset0,0x4
	.type		vprintf,@function
	.type		__assertfail,@function
